//
// Generated by NVIDIA NVVM Compiler
//
// Compiler Build ID: CL-36424714
// Cuda compilation tools, release 13.0, V13.0.88
// Based on NVVM 20.0.0
//

.version 9.0
.target sm_100
.address_size 64

// _ZZN7caracal26ComputeHashDistancesKernelILm8ELm8ELm16EEEvPtmPmmmS2_mmmE18cached_left_hashes has been demoted
// _ZZN7caracal26ComputeHashDistancesKernelILm8ELm8ELm16EEEvPtmPmmmS2_mmmE19cached_right_hashes has been demoted
// _ZZN7caracal26ComputeHashDistancesKernelILm8ELm8ELm16EEEvPtmPmmmS2_mmmE17partial_distances has been demoted
// _ZZN7caracal26ComputeHashDistancesKernelILm16ELm8ELm8EEEvPtmPmmmS2_mmmE18cached_left_hashes has been demoted
// _ZZN7caracal26ComputeHashDistancesKernelILm16ELm8ELm8EEEvPtmPmmmS2_mmmE19cached_right_hashes has been demoted
// _ZZN7caracal26ComputeHashDistancesKernelILm16ELm8ELm8EEEvPtmPmmmS2_mmmE17partial_distances has been demoted
// _ZZN7caracal26ComputeHashDistancesKernelILm32ELm4ELm8EEEvPtmPmmmS2_mmmE18cached_left_hashes has been demoted
// _ZZN7caracal26ComputeHashDistancesKernelILm32ELm4ELm8EEEvPtmPmmmS2_mmmE19cached_right_hashes has been demoted
// _ZZN7caracal26ComputeHashDistancesKernelILm32ELm4ELm8EEEvPtmPmmmS2_mmmE17partial_distances has been demoted
// _ZZN7caracal26ComputeHashDistancesKernelILm64ELm4ELm4EEEvPtmPmmmS2_mmmE18cached_left_hashes has been demoted
// _ZZN7caracal26ComputeHashDistancesKernelILm64ELm4ELm4EEEvPtmPmmmS2_mmmE19cached_right_hashes has been demoted
// _ZZN7caracal26ComputeHashDistancesKernelILm64ELm4ELm4EEEvPtmPmmmS2_mmmE17partial_distances has been demoted
// _ZZN7caracal26ComputeHashDistancesKernelILm128ELm2ELm4EEEvPtmPmmmS2_mmmE18cached_left_hashes has been demoted
// _ZZN7caracal26ComputeHashDistancesKernelILm128ELm2ELm4EEEvPtmPmmmS2_mmmE19cached_right_hashes has been demoted
// _ZZN7caracal26ComputeHashDistancesKernelILm128ELm2ELm4EEEvPtmPmmmS2_mmmE17partial_distances has been demoted
// _ZZN7caracal26ComputeHashDistancesKernelILm256ELm2ELm2EEEvPtmPmmmS2_mmmE18cached_left_hashes has been demoted
// _ZZN7caracal26ComputeHashDistancesKernelILm256ELm2ELm2EEEvPtmPmmmS2_mmmE19cached_right_hashes has been demoted
// _ZZN7caracal26ComputeHashDistancesKernelILm256ELm2ELm2EEEvPtmPmmmS2_mmmE17partial_distances has been demoted
// _ZZN7caracal26ComputeHashDistancesKernelILm512ELm1ELm2EEEvPtmPmmmS2_mmmE18cached_left_hashes has been demoted
// _ZZN7caracal26ComputeHashDistancesKernelILm512ELm1ELm2EEEvPtmPmmmS2_mmmE19cached_right_hashes has been demoted
// _ZZN7caracal26ComputeHashDistancesKernelILm512ELm1ELm2EEEvPtmPmmmS2_mmmE17partial_distances has been demoted
// _ZZN7caracal26ComputeHashDistancesKernelILm1024ELm1ELm1EEEvPtmPmmmS2_mmmE18cached_left_hashes has been demoted
// _ZZN7caracal26ComputeHashDistancesKernelILm1024ELm1ELm1EEEvPtmPmmmS2_mmmE19cached_right_hashes has been demoted
// _ZZN7caracal26ComputeHashDistancesKernelILm1024ELm1ELm1EEEvPtmPmmmS2_mmmE17partial_distances has been demoted

.entry _ZN7caracal23ConvertDotsToBitsKernelEPjmPfmmm(
	.param .u64 .ptr .align 1 _ZN7caracal23ConvertDotsToBitsKernelEPjmPfmmm_param_0,
	.param .u64 _ZN7caracal23ConvertDotsToBitsKernelEPjmPfmmm_param_1,
	.param .u64 .ptr .align 1 _ZN7caracal23ConvertDotsToBitsKernelEPjmPfmmm_param_2,
	.param .u64 _ZN7caracal23ConvertDotsToBitsKernelEPjmPfmmm_param_3,
	.param .u64 _ZN7caracal23ConvertDotsToBitsKernelEPjmPfmmm_param_4,
	.param .u64 _ZN7caracal23ConvertDotsToBitsKernelEPjmPfmmm_param_5
)
{
	.reg .pred 	%p<7>;
	.reg .b32 	%r<12>;
	.reg .b32 	%f<2>;
	.reg .b64 	%rd<20>;

	ld.param.u64 	%rd3, [_ZN7caracal23ConvertDotsToBitsKernelEPjmPfmmm_param_0];
	ld.param.u64 	%rd4, [_ZN7caracal23ConvertDotsToBitsKernelEPjmPfmmm_param_1];
	ld.param.u64 	%rd5, [_ZN7caracal23ConvertDotsToBitsKernelEPjmPfmmm_param_2];
	ld.param.u64 	%rd7, [_ZN7caracal23ConvertDotsToBitsKernelEPjmPfmmm_param_3];
	ld.param.u64 	%rd8, [_ZN7caracal23ConvertDotsToBitsKernelEPjmPfmmm_param_4];
	ld.param.u64 	%rd6, [_ZN7caracal23ConvertDotsToBitsKernelEPjmPfmmm_param_5];
	mov.u32 	%r1, %tid.x;
	mov.u32 	%r3, %ctaid.x;
	mov.u32 	%r4, %ntid.x;
	mad.lo.s32 	%r5, %r3, %r4, %r1;
	cvt.u64.u32 	%rd1, %r5;
	mov.u32 	%r6, %tid.y;
	mov.u32 	%r7, %ctaid.y;
	mov.u32 	%r8, %ntid.y;
	mad.lo.s32 	%r9, %r7, %r8, %r6;
	cvt.u64.u32 	%rd2, %r9;
	setp.le.u64 	%p1, %rd7, %rd2;
	setp.le.u64 	%p2, %rd8, %rd1;
	or.pred  	%p3, %p1, %p2;
	@%p3 bra 	$L__BB0_3;
	cvta.to.global.u64 	%rd9, %rd5;
	shr.u64 	%rd10, %rd6, 2;
	mad.lo.s64 	%rd11, %rd10, %rd2, %rd1;
	shl.b64 	%rd12, %rd11, 2;
	add.s64 	%rd13, %rd9, %rd12;
	ld.global.f32 	%f1, [%rd13];
	setp.ge.f32 	%p4, %f1, 0f00000000;
	mov.b32 	%r10, -1;
	vote.sync.ballot.b32 	%r2, %p4, %r10;
	and.b32  	%r11, %r1, 31;
	setp.ne.s32 	%p6, %r11, 0;
	@%p6 bra 	$L__BB0_3;
	shr.u64 	%rd14, %rd1, 5;
	shr.u64 	%rd15, %rd4, 2;
	mad.lo.s64 	%rd16, %rd15, %rd2, %rd14;
	cvta.to.global.u64 	%rd17, %rd3;
	shl.b64 	%rd18, %rd16, 2;
	add.s64 	%rd19, %rd17, %rd18;
	st.global.u32 	[%rd19], %r2;
$L__BB0_3:
	ret;

}
.entry _ZN7caracal26ComputeHashDistancesKernelILm8ELm8ELm16EEEvPtmPmmmS2_mmm(
	.param .u64 .ptr .align 1 _ZN7caracal26ComputeHashDistancesKernelILm8ELm8ELm16EEEvPtmPmmmS2_mmm_param_0,
	.param .u64 _ZN7caracal26ComputeHashDistancesKernelILm8ELm8ELm16EEEvPtmPmmmS2_mmm_param_1,
	.param .u64 .ptr .align 1 _ZN7caracal26ComputeHashDistancesKernelILm8ELm8ELm16EEEvPtmPmmmS2_mmm_param_2,
	.param .u64 _ZN7caracal26ComputeHashDistancesKernelILm8ELm8ELm16EEEvPtmPmmmS2_mmm_param_3,
	.param .u64 _ZN7caracal26ComputeHashDistancesKernelILm8ELm8ELm16EEEvPtmPmmmS2_mmm_param_4,
	.param .u64 .ptr .align 1 _ZN7caracal26ComputeHashDistancesKernelILm8ELm8ELm16EEEvPtmPmmmS2_mmm_param_5,
	.param .u64 _ZN7caracal26ComputeHashDistancesKernelILm8ELm8ELm16EEEvPtmPmmmS2_mmm_param_6,
	.param .u64 _ZN7caracal26ComputeHashDistancesKernelILm8ELm8ELm16EEEvPtmPmmmS2_mmm_param_7,
	.param .u64 _ZN7caracal26ComputeHashDistancesKernelILm8ELm8ELm16EEEvPtmPmmmS2_mmm_param_8
)
{
	.reg .pred 	%p<16>;
	.reg .b16 	%rs<11>;
	.reg .b32 	%r<38>;
	.reg .b64 	%rd<47>;
	// demoted variable
	.shared .align 8 .b8 _ZZN7caracal26ComputeHashDistancesKernelILm8ELm8ELm16EEEvPtmPmmmS2_mmmE18cached_left_hashes[512];
	// demoted variable
	.shared .align 8 .b8 _ZZN7caracal26ComputeHashDistancesKernelILm8ELm8ELm16EEEvPtmPmmmS2_mmmE19cached_right_hashes[1024];
	// demoted variable
	.shared .align 2 .b8 _ZZN7caracal26ComputeHashDistancesKernelILm8ELm8ELm16EEEvPtmPmmmS2_mmmE17partial_distances[2048];
	ld.param.u64 	%rd5, [_ZN7caracal26ComputeHashDistancesKernelILm8ELm8ELm16EEEvPtmPmmmS2_mmm_param_1];
	ld.param.u64 	%rd11, [_ZN7caracal26ComputeHashDistancesKernelILm8ELm8ELm16EEEvPtmPmmmS2_mmm_param_3];
	ld.param.u64 	%rd7, [_ZN7caracal26ComputeHashDistancesKernelILm8ELm8ELm16EEEvPtmPmmmS2_mmm_param_4];
	ld.param.u64 	%rd8, [_ZN7caracal26ComputeHashDistancesKernelILm8ELm8ELm16EEEvPtmPmmmS2_mmm_param_5];
	ld.param.u64 	%rd13, [_ZN7caracal26ComputeHashDistancesKernelILm8ELm8ELm16EEEvPtmPmmmS2_mmm_param_6];
	ld.param.u64 	%rd10, [_ZN7caracal26ComputeHashDistancesKernelILm8ELm8ELm16EEEvPtmPmmmS2_mmm_param_8];
	mov.u32 	%r4, %tid.x;
	cvt.u64.u32 	%rd1, %r4;
	mov.u32 	%r1, %tid.y;
	mov.u32 	%r5, %ctaid.y;
	shl.b32 	%r6, %r5, 3;
	add.s32 	%r7, %r6, %r1;
	cvt.u64.u32 	%rd2, %r7;
	mov.u32 	%r2, %tid.z;
	mov.u32 	%r9, %ctaid.z;
	shl.b32 	%r10, %r9, 4;
	add.s32 	%r11, %r10, %r2;
	cvt.u64.u32 	%rd3, %r11;
	setp.le.u64 	%p1, %rd10, %rd1;
	setp.le.u64 	%p2, %rd11, %rd2;
	or.pred  	%p3, %p1, %p2;
	setp.le.u64 	%p4, %rd13, %rd3;
	or.pred  	%p5, %p4, %p3;
	@%p5 bra 	$L__BB1_9;
	ld.param.u64 	%rd46, [_ZN7caracal26ComputeHashDistancesKernelILm8ELm8ELm16EEEvPtmPmmmS2_mmm_param_7];
	ld.param.u64 	%rd45, [_ZN7caracal26ComputeHashDistancesKernelILm8ELm8ELm16EEEvPtmPmmmS2_mmm_param_2];
	cvt.u32.u64 	%r12, %rd1;
	cvt.u32.u64 	%r13, %rd3;
	cvt.u32.u64 	%r14, %rd2;
	cvta.to.global.u64 	%rd15, %rd45;
	cvta.to.global.u64 	%rd16, %rd8;
	shr.u64 	%rd17, %rd7, 3;
	mad.lo.s64 	%rd18, %rd17, %rd2, %rd1;
	shl.b64 	%rd19, %rd18, 3;
	add.s64 	%rd20, %rd15, %rd19;
	ld.global.u64 	%rd21, [%rd20];
	shl.b32 	%r15, %r14, 6;
	mov.u32 	%r16, _ZZN7caracal26ComputeHashDistancesKernelILm8ELm8ELm16EEEvPtmPmmmS2_mmmE18cached_left_hashes;
	add.s32 	%r17, %r16, %r15;
	shl.b32 	%r18, %r12, 3;
	add.s32 	%r19, %r17, %r18;
	st.shared.u64 	[%r19], %rd21;
	shr.u64 	%rd22, %rd46, 3;
	mad.lo.s64 	%rd23, %rd22, %rd3, %rd1;
	shl.b64 	%rd24, %rd23, 3;
	add.s64 	%rd25, %rd16, %rd24;
	ld.global.u64 	%rd26, [%rd25];
	shl.b32 	%r20, %r13, 6;
	mov.u32 	%r21, _ZZN7caracal26ComputeHashDistancesKernelILm8ELm8ELm16EEEvPtmPmmmS2_mmmE19cached_right_hashes;
	add.s32 	%r22, %r21, %r20;
	add.s32 	%r23, %r22, %r18;
	st.shared.u64 	[%r23], %rd26;
	bar.sync 	0;
	shl.b32 	%r24, %r1, 8;
	mov.u32 	%r25, _ZZN7caracal26ComputeHashDistancesKernelILm8ELm8ELm16EEEvPtmPmmmS2_mmmE17partial_distances;
	add.s32 	%r26, %r25, %r24;
	shl.b32 	%r27, %r2, 4;
	add.s32 	%r28, %r26, %r27;
	shl.b32 	%r29, %r12, 1;
	add.s32 	%r3, %r28, %r29;
	shl.b32 	%r30, %r1, 6;
	add.s32 	%r31, %r16, %r30;
	add.s32 	%r32, %r31, %r18;
	ld.shared.u64 	%rd27, [%r32];
	shl.b32 	%r33, %r2, 6;
	add.s32 	%r34, %r21, %r33;
	add.s32 	%r35, %r34, %r18;
	ld.shared.u64 	%rd28, [%r35];
	xor.b64  	%rd29, %rd28, %rd27;
	popc.b64 	%r36, %rd29;
	cvt.u64.u32 	%rd30, %r36;
	st.shared.u16 	[%r3], %rd30;
	bar.sync 	0;
	and.b64  	%rd31, %rd1, 1;
	setp.eq.b64 	%p6, %rd31, 1;
	add.s64 	%rd32, %rd1, 1;
	setp.ge.u64 	%p7, %rd32, %rd10;
	or.pred  	%p8, %p6, %p7;
	@%p8 bra 	$L__BB1_3;
	ld.shared.u16 	%rs1, [%r3+2];
	ld.shared.u16 	%rs2, [%r3];
	add.s16 	%rs3, %rs2, %rs1;
	st.shared.u16 	[%r3], %rs3;
$L__BB1_3:
	bar.sync 	0;
	and.b64  	%rd34, %rd1, 3;
	setp.ne.s64 	%p9, %rd34, 0;
	add.s64 	%rd35, %rd1, 2;
	setp.ge.u64 	%p10, %rd35, %rd10;
	or.pred  	%p11, %p9, %p10;
	@%p11 bra 	$L__BB1_5;
	ld.shared.u16 	%rs4, [%r3+4];
	ld.shared.u16 	%rs5, [%r3];
	add.s16 	%rs6, %rs5, %rs4;
	st.shared.u16 	[%r3], %rs6;
$L__BB1_5:
	bar.sync 	0;
	and.b64  	%rd37, %rd1, 7;
	setp.ne.s64 	%p12, %rd37, 0;
	add.s64 	%rd38, %rd1, 4;
	setp.ge.u64 	%p13, %rd38, %rd10;
	or.pred  	%p14, %p12, %p13;
	@%p14 bra 	$L__BB1_7;
	ld.shared.u16 	%rs7, [%r3+8];
	ld.shared.u16 	%rs8, [%r3];
	add.s16 	%rs9, %rs8, %rs7;
	st.shared.u16 	[%r3], %rs9;
$L__BB1_7:
	bar.sync 	0;
	setp.ne.s32 	%p15, %r12, 0;
	@%p15 bra 	$L__BB1_9;
	ld.param.u64 	%rd44, [_ZN7caracal26ComputeHashDistancesKernelILm8ELm8ELm16EEEvPtmPmmmS2_mmm_param_0];
	shr.u64 	%rd39, %rd5, 1;
	mad.lo.s64 	%rd40, %rd39, %rd2, %rd3;
	ld.shared.u16 	%rs10, [%r3];
	cvta.to.global.u64 	%rd41, %rd44;
	shl.b64 	%rd42, %rd40, 1;
	add.s64 	%rd43, %rd41, %rd42;
	st.global.u16 	[%rd43], %rs10;
$L__BB1_9:
	ret;

}
.entry _ZN7caracal26ComputeHashDistancesKernelILm16ELm8ELm8EEEvPtmPmmmS2_mmm(
	.param .u64 .ptr .align 1 _ZN7caracal26ComputeHashDistancesKernelILm16ELm8ELm8EEEvPtmPmmmS2_mmm_param_0,
	.param .u64 _ZN7caracal26ComputeHashDistancesKernelILm16ELm8ELm8EEEvPtmPmmmS2_mmm_param_1,
	.param .u64 .ptr .align 1 _ZN7caracal26ComputeHashDistancesKernelILm16ELm8ELm8EEEvPtmPmmmS2_mmm_param_2,
	.param .u64 _ZN7caracal26ComputeHashDistancesKernelILm16ELm8ELm8EEEvPtmPmmmS2_mmm_param_3,
	.param .u64 _ZN7caracal26ComputeHashDistancesKernelILm16ELm8ELm8EEEvPtmPmmmS2_mmm_param_4,
	.param .u64 .ptr .align 1 _ZN7caracal26ComputeHashDistancesKernelILm16ELm8ELm8EEEvPtmPmmmS2_mmm_param_5,
	.param .u64 _ZN7caracal26ComputeHashDistancesKernelILm16ELm8ELm8EEEvPtmPmmmS2_mmm_param_6,
	.param .u64 _ZN7caracal26ComputeHashDistancesKernelILm16ELm8ELm8EEEvPtmPmmmS2_mmm_param_7,
	.param .u64 _ZN7caracal26ComputeHashDistancesKernelILm16ELm8ELm8EEEvPtmPmmmS2_mmm_param_8
)
{
	.reg .pred 	%p<19>;
	.reg .b16 	%rs<14>;
	.reg .b32 	%r<38>;
	.reg .b64 	%rd<50>;
	// demoted variable
	.shared .align 8 .b8 _ZZN7caracal26ComputeHashDistancesKernelILm16ELm8ELm8EEEvPtmPmmmS2_mmmE18cached_left_hashes[1024];
	// demoted variable
	.shared .align 8 .b8 _ZZN7caracal26ComputeHashDistancesKernelILm16ELm8ELm8EEEvPtmPmmmS2_mmmE19cached_right_hashes[1024];
	// demoted variable
	.shared .align 2 .b8 _ZZN7caracal26ComputeHashDistancesKernelILm16ELm8ELm8EEEvPtmPmmmS2_mmmE17partial_distances[2048];
	ld.param.u64 	%rd5, [_ZN7caracal26ComputeHashDistancesKernelILm16ELm8ELm8EEEvPtmPmmmS2_mmm_param_1];
	ld.param.u64 	%rd11, [_ZN7caracal26ComputeHashDistancesKernelILm16ELm8ELm8EEEvPtmPmmmS2_mmm_param_3];
	ld.param.u64 	%rd7, [_ZN7caracal26ComputeHashDistancesKernelILm16ELm8ELm8EEEvPtmPmmmS2_mmm_param_4];
	ld.param.u64 	%rd8, [_ZN7caracal26ComputeHashDistancesKernelILm16ELm8ELm8EEEvPtmPmmmS2_mmm_param_5];
	ld.param.u64 	%rd13, [_ZN7caracal26ComputeHashDistancesKernelILm16ELm8ELm8EEEvPtmPmmmS2_mmm_param_6];
	ld.param.u64 	%rd10, [_ZN7caracal26ComputeHashDistancesKernelILm16ELm8ELm8EEEvPtmPmmmS2_mmm_param_8];
	mov.u32 	%r4, %tid.x;
	cvt.u64.u32 	%rd1, %r4;
	mov.u32 	%r1, %tid.y;
	mov.u32 	%r5, %ctaid.y;
	shl.b32 	%r6, %r5, 3;
	add.s32 	%r7, %r6, %r1;
	cvt.u64.u32 	%rd2, %r7;
	mov.u32 	%r2, %tid.z;
	mov.u32 	%r9, %ctaid.z;
	shl.b32 	%r10, %r9, 3;
	add.s32 	%r11, %r10, %r2;
	cvt.u64.u32 	%rd3, %r11;
	setp.le.u64 	%p1, %rd10, %rd1;
	setp.le.u64 	%p2, %rd11, %rd2;
	or.pred  	%p3, %p1, %p2;
	setp.le.u64 	%p4, %rd13, %rd3;
	or.pred  	%p5, %p4, %p3;
	@%p5 bra 	$L__BB2_11;
	ld.param.u64 	%rd49, [_ZN7caracal26ComputeHashDistancesKernelILm16ELm8ELm8EEEvPtmPmmmS2_mmm_param_7];
	ld.param.u64 	%rd48, [_ZN7caracal26ComputeHashDistancesKernelILm16ELm8ELm8EEEvPtmPmmmS2_mmm_param_2];
	cvt.u32.u64 	%r12, %rd1;
	cvt.u32.u64 	%r13, %rd3;
	cvt.u32.u64 	%r14, %rd2;
	cvta.to.global.u64 	%rd15, %rd48;
	cvta.to.global.u64 	%rd16, %rd8;
	shr.u64 	%rd17, %rd7, 3;
	mad.lo.s64 	%rd18, %rd17, %rd2, %rd1;
	shl.b64 	%rd19, %rd18, 3;
	add.s64 	%rd20, %rd15, %rd19;
	ld.global.u64 	%rd21, [%rd20];
	shl.b32 	%r15, %r14, 7;
	mov.u32 	%r16, _ZZN7caracal26ComputeHashDistancesKernelILm16ELm8ELm8EEEvPtmPmmmS2_mmmE18cached_left_hashes;
	add.s32 	%r17, %r16, %r15;
	shl.b32 	%r18, %r12, 3;
	add.s32 	%r19, %r17, %r18;
	st.shared.u64 	[%r19], %rd21;
	shr.u64 	%rd22, %rd49, 3;
	mad.lo.s64 	%rd23, %rd22, %rd3, %rd1;
	shl.b64 	%rd24, %rd23, 3;
	add.s64 	%rd25, %rd16, %rd24;
	ld.global.u64 	%rd26, [%rd25];
	shl.b32 	%r20, %r13, 7;
	mov.u32 	%r21, _ZZN7caracal26ComputeHashDistancesKernelILm16ELm8ELm8EEEvPtmPmmmS2_mmmE19cached_right_hashes;
	add.s32 	%r22, %r21, %r20;
	add.s32 	%r23, %r22, %r18;
	st.shared.u64 	[%r23], %rd26;
	bar.sync 	0;
	shl.b32 	%r24, %r1, 8;
	mov.u32 	%r25, _ZZN7caracal26ComputeHashDistancesKernelILm16ELm8ELm8EEEvPtmPmmmS2_mmmE17partial_distances;
	add.s32 	%r26, %r25, %r24;
	shl.b32 	%r27, %r2, 5;
	add.s32 	%r28, %r26, %r27;
	shl.b32 	%r29, %r12, 1;
	add.s32 	%r3, %r28, %r29;
	shl.b32 	%r30, %r1, 7;
	add.s32 	%r31, %r16, %r30;
	add.s32 	%r32, %r31, %r18;
	ld.shared.u64 	%rd27, [%r32];
	shl.b32 	%r33, %r2, 7;
	add.s32 	%r34, %r21, %r33;
	add.s32 	%r35, %r34, %r18;
	ld.shared.u64 	%rd28, [%r35];
	xor.b64  	%rd29, %rd28, %rd27;
	popc.b64 	%r36, %rd29;
	cvt.u64.u32 	%rd30, %r36;
	st.shared.u16 	[%r3], %rd30;
	bar.sync 	0;
	and.b64  	%rd31, %rd1, 1;
	setp.eq.b64 	%p6, %rd31, 1;
	add.s64 	%rd32, %rd1, 1;
	setp.ge.u64 	%p7, %rd32, %rd10;
	or.pred  	%p8, %p6, %p7;
	@%p8 bra 	$L__BB2_3;
	ld.shared.u16 	%rs1, [%r3+2];
	ld.shared.u16 	%rs2, [%r3];
	add.s16 	%rs3, %rs2, %rs1;
	st.shared.u16 	[%r3], %rs3;
$L__BB2_3:
	bar.sync 	0;
	and.b64  	%rd34, %rd1, 3;
	setp.ne.s64 	%p9, %rd34, 0;
	add.s64 	%rd35, %rd1, 2;
	setp.ge.u64 	%p10, %rd35, %rd10;
	or.pred  	%p11, %p9, %p10;
	@%p11 bra 	$L__BB2_5;
	ld.shared.u16 	%rs4, [%r3+4];
	ld.shared.u16 	%rs5, [%r3];
	add.s16 	%rs6, %rs5, %rs4;
	st.shared.u16 	[%r3], %rs6;
$L__BB2_5:
	bar.sync 	0;
	and.b64  	%rd37, %rd1, 7;
	setp.ne.s64 	%p12, %rd37, 0;
	add.s64 	%rd38, %rd1, 4;
	setp.ge.u64 	%p13, %rd38, %rd10;
	or.pred  	%p14, %p12, %p13;
	@%p14 bra 	$L__BB2_7;
	ld.shared.u16 	%rs7, [%r3+8];
	ld.shared.u16 	%rs8, [%r3];
	add.s16 	%rs9, %rs8, %rs7;
	st.shared.u16 	[%r3], %rs9;
$L__BB2_7:
	bar.sync 	0;
	and.b64  	%rd40, %rd1, 15;
	setp.ne.s64 	%p15, %rd40, 0;
	add.s64 	%rd41, %rd1, 8;
	setp.ge.u64 	%p16, %rd41, %rd10;
	or.pred  	%p17, %p15, %p16;
	@%p17 bra 	$L__BB2_9;
	ld.shared.u16 	%rs10, [%r3+16];
	ld.shared.u16 	%rs11, [%r3];
	add.s16 	%rs12, %rs11, %rs10;
	st.shared.u16 	[%r3], %rs12;
$L__BB2_9:
	bar.sync 	0;
	setp.ne.s32 	%p18, %r12, 0;
	@%p18 bra 	$L__BB2_11;
	ld.param.u64 	%rd47, [_ZN7caracal26ComputeHashDistancesKernelILm16ELm8ELm8EEEvPtmPmmmS2_mmm_param_0];
	shr.u64 	%rd42, %rd5, 1;
	mad.lo.s64 	%rd43, %rd42, %rd2, %rd3;
	ld.shared.u16 	%rs13, [%r3];
	cvta.to.global.u64 	%rd44, %rd47;
	shl.b64 	%rd45, %rd43, 1;
	add.s64 	%rd46, %rd44, %rd45;
	st.global.u16 	[%rd46], %rs13;
$L__BB2_11:
	ret;

}
.entry _ZN7caracal26ComputeHashDistancesKernelILm32ELm4ELm8EEEvPtmPmmmS2_mmm(
	.param .u64 .ptr .align 1 _ZN7caracal26ComputeHashDistancesKernelILm32ELm4ELm8EEEvPtmPmmmS2_mmm_param_0,
	.param .u64 _ZN7caracal26ComputeHashDistancesKernelILm32ELm4ELm8EEEvPtmPmmmS2_mmm_param_1,
	.param .u64 .ptr .align 1 _ZN7caracal26ComputeHashDistancesKernelILm32ELm4ELm8EEEvPtmPmmmS2_mmm_param_2,
	.param .u64 _ZN7caracal26ComputeHashDistancesKernelILm32ELm4ELm8EEEvPtmPmmmS2_mmm_param_3,
	.param .u64 _ZN7caracal26ComputeHashDistancesKernelILm32ELm4ELm8EEEvPtmPmmmS2_mmm_param_4,
	.param .u64 .ptr .align 1 _ZN7caracal26ComputeHashDistancesKernelILm32ELm4ELm8EEEvPtmPmmmS2_mmm_param_5,
	.param .u64 _ZN7caracal26ComputeHashDistancesKernelILm32ELm4ELm8EEEvPtmPmmmS2_mmm_param_6,
	.param .u64 _ZN7caracal26ComputeHashDistancesKernelILm32ELm4ELm8EEEvPtmPmmmS2_mmm_param_7,
	.param .u64 _ZN7caracal26ComputeHashDistancesKernelILm32ELm4ELm8EEEvPtmPmmmS2_mmm_param_8
)
{
	.reg .pred 	%p<22>;
	.reg .b16 	%rs<17>;
	.reg .b32 	%r<38>;
	.reg .b64 	%rd<53>;
	// demoted variable
	.shared .align 8 .b8 _ZZN7caracal26ComputeHashDistancesKernelILm32ELm4ELm8EEEvPtmPmmmS2_mmmE18cached_left_hashes[1024];
	// demoted variable
	.shared .align 8 .b8 _ZZN7caracal26ComputeHashDistancesKernelILm32ELm4ELm8EEEvPtmPmmmS2_mmmE19cached_right_hashes[2048];
	// demoted variable
	.shared .align 2 .b8 _ZZN7caracal26ComputeHashDistancesKernelILm32ELm4ELm8EEEvPtmPmmmS2_mmmE17partial_distances[2048];
	ld.param.u64 	%rd5, [_ZN7caracal26ComputeHashDistancesKernelILm32ELm4ELm8EEEvPtmPmmmS2_mmm_param_1];
	ld.param.u64 	%rd11, [_ZN7caracal26ComputeHashDistancesKernelILm32ELm4ELm8EEEvPtmPmmmS2_mmm_param_3];
	ld.param.u64 	%rd7, [_ZN7caracal26ComputeHashDistancesKernelILm32ELm4ELm8EEEvPtmPmmmS2_mmm_param_4];
	ld.param.u64 	%rd8, [_ZN7caracal26ComputeHashDistancesKernelILm32ELm4ELm8EEEvPtmPmmmS2_mmm_param_5];
	ld.param.u64 	%rd13, [_ZN7caracal26ComputeHashDistancesKernelILm32ELm4ELm8EEEvPtmPmmmS2_mmm_param_6];
	ld.param.u64 	%rd10, [_ZN7caracal26ComputeHashDistancesKernelILm32ELm4ELm8EEEvPtmPmmmS2_mmm_param_8];
	mov.u32 	%r4, %tid.x;
	cvt.u64.u32 	%rd1, %r4;
	mov.u32 	%r1, %tid.y;
	mov.u32 	%r5, %ctaid.y;
	shl.b32 	%r6, %r5, 2;
	add.s32 	%r7, %r6, %r1;
	cvt.u64.u32 	%rd2, %r7;
	mov.u32 	%r2, %tid.z;
	mov.u32 	%r9, %ctaid.z;
	shl.b32 	%r10, %r9, 3;
	add.s32 	%r11, %r10, %r2;
	cvt.u64.u32 	%rd3, %r11;
	setp.le.u64 	%p1, %rd10, %rd1;
	setp.le.u64 	%p2, %rd11, %rd2;
	or.pred  	%p3, %p1, %p2;
	setp.le.u64 	%p4, %rd13, %rd3;
	or.pred  	%p5, %p4, %p3;
	@%p5 bra 	$L__BB3_13;
	ld.param.u64 	%rd52, [_ZN7caracal26ComputeHashDistancesKernelILm32ELm4ELm8EEEvPtmPmmmS2_mmm_param_7];
	ld.param.u64 	%rd51, [_ZN7caracal26ComputeHashDistancesKernelILm32ELm4ELm8EEEvPtmPmmmS2_mmm_param_2];
	cvt.u32.u64 	%r12, %rd1;
	cvt.u32.u64 	%r13, %rd3;
	cvt.u32.u64 	%r14, %rd2;
	cvta.to.global.u64 	%rd15, %rd51;
	cvta.to.global.u64 	%rd16, %rd8;
	shr.u64 	%rd17, %rd7, 3;
	mad.lo.s64 	%rd18, %rd17, %rd2, %rd1;
	shl.b64 	%rd19, %rd18, 3;
	add.s64 	%rd20, %rd15, %rd19;
	ld.global.u64 	%rd21, [%rd20];
	shl.b32 	%r15, %r14, 8;
	mov.u32 	%r16, _ZZN7caracal26ComputeHashDistancesKernelILm32ELm4ELm8EEEvPtmPmmmS2_mmmE18cached_left_hashes;
	add.s32 	%r17, %r16, %r15;
	shl.b32 	%r18, %r12, 3;
	add.s32 	%r19, %r17, %r18;
	st.shared.u64 	[%r19], %rd21;
	shr.u64 	%rd22, %rd52, 3;
	mad.lo.s64 	%rd23, %rd22, %rd3, %rd1;
	shl.b64 	%rd24, %rd23, 3;
	add.s64 	%rd25, %rd16, %rd24;
	ld.global.u64 	%rd26, [%rd25];
	shl.b32 	%r20, %r13, 8;
	mov.u32 	%r21, _ZZN7caracal26ComputeHashDistancesKernelILm32ELm4ELm8EEEvPtmPmmmS2_mmmE19cached_right_hashes;
	add.s32 	%r22, %r21, %r20;
	add.s32 	%r23, %r22, %r18;
	st.shared.u64 	[%r23], %rd26;
	bar.sync 	0;
	shl.b32 	%r24, %r1, 9;
	mov.u32 	%r25, _ZZN7caracal26ComputeHashDistancesKernelILm32ELm4ELm8EEEvPtmPmmmS2_mmmE17partial_distances;
	add.s32 	%r26, %r25, %r24;
	shl.b32 	%r27, %r2, 6;
	add.s32 	%r28, %r26, %r27;
	shl.b32 	%r29, %r12, 1;
	add.s32 	%r3, %r28, %r29;
	shl.b32 	%r30, %r1, 8;
	add.s32 	%r31, %r16, %r30;
	add.s32 	%r32, %r31, %r18;
	ld.shared.u64 	%rd27, [%r32];
	shl.b32 	%r33, %r2, 8;
	add.s32 	%r34, %r21, %r33;
	add.s32 	%r35, %r34, %r18;
	ld.shared.u64 	%rd28, [%r35];
	xor.b64  	%rd29, %rd28, %rd27;
	popc.b64 	%r36, %rd29;
	cvt.u64.u32 	%rd30, %r36;
	st.shared.u16 	[%r3], %rd30;
	bar.sync 	0;
	and.b64  	%rd31, %rd1, 1;
	setp.eq.b64 	%p6, %rd31, 1;
	add.s64 	%rd32, %rd1, 1;
	setp.ge.u64 	%p7, %rd32, %rd10;
	or.pred  	%p8, %p6, %p7;
	@%p8 bra 	$L__BB3_3;
	ld.shared.u16 	%rs1, [%r3+2];
	ld.shared.u16 	%rs2, [%r3];
	add.s16 	%rs3, %rs2, %rs1;
	st.shared.u16 	[%r3], %rs3;
$L__BB3_3:
	bar.sync 	0;
	and.b64  	%rd34, %rd1, 3;
	setp.ne.s64 	%p9, %rd34, 0;
	add.s64 	%rd35, %rd1, 2;
	setp.ge.u64 	%p10, %rd35, %rd10;
	or.pred  	%p11, %p9, %p10;
	@%p11 bra 	$L__BB3_5;
	ld.shared.u16 	%rs4, [%r3+4];
	ld.shared.u16 	%rs5, [%r3];
	add.s16 	%rs6, %rs5, %rs4;
	st.shared.u16 	[%r3], %rs6;
$L__BB3_5:
	bar.sync 	0;
	and.b64  	%rd37, %rd1, 7;
	setp.ne.s64 	%p12, %rd37, 0;
	add.s64 	%rd38, %rd1, 4;
	setp.ge.u64 	%p13, %rd38, %rd10;
	or.pred  	%p14, %p12, %p13;
	@%p14 bra 	$L__BB3_7;
	ld.shared.u16 	%rs7, [%r3+8];
	ld.shared.u16 	%rs8, [%r3];
	add.s16 	%rs9, %rs8, %rs7;
	st.shared.u16 	[%r3], %rs9;
$L__BB3_7:
	bar.sync 	0;
	and.b64  	%rd40, %rd1, 15;
	setp.ne.s64 	%p15, %rd40, 0;
	add.s64 	%rd41, %rd1, 8;
	setp.ge.u64 	%p16, %rd41, %rd10;
	or.pred  	%p17, %p15, %p16;
	@%p17 bra 	$L__BB3_9;
	ld.shared.u16 	%rs10, [%r3+16];
	ld.shared.u16 	%rs11, [%r3];
	add.s16 	%rs12, %rs11, %rs10;
	st.shared.u16 	[%r3], %rs12;
$L__BB3_9:
	bar.sync 	0;
	and.b64  	%rd43, %rd1, 31;
	setp.ne.s64 	%p18, %rd43, 0;
	add.s64 	%rd44, %rd1, 16;
	setp.ge.u64 	%p19, %rd44, %rd10;
	or.pred  	%p20, %p18, %p19;
	@%p20 bra 	$L__BB3_11;
	ld.shared.u16 	%rs13, [%r3+32];
	ld.shared.u16 	%rs14, [%r3];
	add.s16 	%rs15, %rs14, %rs13;
	st.shared.u16 	[%r3], %rs15;
$L__BB3_11:
	bar.sync 	0;
	setp.ne.s32 	%p21, %r12, 0;
	@%p21 bra 	$L__BB3_13;
	ld.param.u64 	%rd50, [_ZN7caracal26ComputeHashDistancesKernelILm32ELm4ELm8EEEvPtmPmmmS2_mmm_param_0];
	shr.u64 	%rd45, %rd5, 1;
	mad.lo.s64 	%rd46, %rd45, %rd2, %rd3;
	ld.shared.u16 	%rs16, [%r3];
	cvta.to.global.u64 	%rd47, %rd50;
	shl.b64 	%rd48, %rd46, 1;
	add.s64 	%rd49, %rd47, %rd48;
	st.global.u16 	[%rd49], %rs16;
$L__BB3_13:
	ret;

}
.entry _ZN7caracal26ComputeHashDistancesKernelILm64ELm4ELm4EEEvPtmPmmmS2_mmm(
	.param .u64 .ptr .align 1 _ZN7caracal26ComputeHashDistancesKernelILm64ELm4ELm4EEEvPtmPmmmS2_mmm_param_0,
	.param .u64 _ZN7caracal26ComputeHashDistancesKernelILm64ELm4ELm4EEEvPtmPmmmS2_mmm_param_1,
	.param .u64 .ptr .align 1 _ZN7caracal26ComputeHashDistancesKernelILm64ELm4ELm4EEEvPtmPmmmS2_mmm_param_2,
	.param .u64 _ZN7caracal26ComputeHashDistancesKernelILm64ELm4ELm4EEEvPtmPmmmS2_mmm_param_3,
	.param .u64 _ZN7caracal26ComputeHashDistancesKernelILm64ELm4ELm4EEEvPtmPmmmS2_mmm_param_4,
	.param .u64 .ptr .align 1 _ZN7caracal26ComputeHashDistancesKernelILm64ELm4ELm4EEEvPtmPmmmS2_mmm_param_5,
	.param .u64 _ZN7caracal26ComputeHashDistancesKernelILm64ELm4ELm4EEEvPtmPmmmS2_mmm_param_6,
	.param .u64 _ZN7caracal26ComputeHashDistancesKernelILm64ELm4ELm4EEEvPtmPmmmS2_mmm_param_7,
	.param .u64 _ZN7caracal26ComputeHashDistancesKernelILm64ELm4ELm4EEEvPtmPmmmS2_mmm_param_8
)
{
	.reg .pred 	%p<25>;
	.reg .b16 	%rs<20>;
	.reg .b32 	%r<37>;
	.reg .b64 	%rd<56>;
	// demoted variable
	.shared .align 8 .b8 _ZZN7caracal26ComputeHashDistancesKernelILm64ELm4ELm4EEEvPtmPmmmS2_mmmE18cached_left_hashes[2048];
	// demoted variable
	.shared .align 8 .b8 _ZZN7caracal26ComputeHashDistancesKernelILm64ELm4ELm4EEEvPtmPmmmS2_mmmE19cached_right_hashes[2048];
	// demoted variable
	.shared .align 2 .b8 _ZZN7caracal26ComputeHashDistancesKernelILm64ELm4ELm4EEEvPtmPmmmS2_mmmE17partial_distances[2048];
	ld.param.u64 	%rd5, [_ZN7caracal26ComputeHashDistancesKernelILm64ELm4ELm4EEEvPtmPmmmS2_mmm_param_1];
	ld.param.u64 	%rd11, [_ZN7caracal26ComputeHashDistancesKernelILm64ELm4ELm4EEEvPtmPmmmS2_mmm_param_3];
	ld.param.u64 	%rd7, [_ZN7caracal26ComputeHashDistancesKernelILm64ELm4ELm4EEEvPtmPmmmS2_mmm_param_4];
	ld.param.u64 	%rd8, [_ZN7caracal26ComputeHashDistancesKernelILm64ELm4ELm4EEEvPtmPmmmS2_mmm_param_5];
	ld.param.u64 	%rd13, [_ZN7caracal26ComputeHashDistancesKernelILm64ELm4ELm4EEEvPtmPmmmS2_mmm_param_6];
	ld.param.u64 	%rd10, [_ZN7caracal26ComputeHashDistancesKernelILm64ELm4ELm4EEEvPtmPmmmS2_mmm_param_8];
	mov.u32 	%r4, %tid.x;
	cvt.u64.u32 	%rd1, %r4;
	mov.u32 	%r1, %tid.y;
	mov.u32 	%r5, %ctaid.y;
	shl.b32 	%r6, %r5, 2;
	add.s32 	%r7, %r6, %r1;
	cvt.u64.u32 	%rd2, %r7;
	mov.u32 	%r2, %tid.z;
	mov.u32 	%r9, %ctaid.z;
	shl.b32 	%r10, %r9, 2;
	add.s32 	%r11, %r10, %r2;
	cvt.u64.u32 	%rd3, %r11;
	setp.le.u64 	%p1, %rd10, %rd1;
	setp.le.u64 	%p2, %rd11, %rd2;
	or.pred  	%p3, %p1, %p2;
	setp.le.u64 	%p4, %rd13, %rd3;
	or.pred  	%p5, %p4, %p3;
	@%p5 bra 	$L__BB4_15;
	ld.param.u64 	%rd55, [_ZN7caracal26ComputeHashDistancesKernelILm64ELm4ELm4EEEvPtmPmmmS2_mmm_param_7];
	ld.param.u64 	%rd54, [_ZN7caracal26ComputeHashDistancesKernelILm64ELm4ELm4EEEvPtmPmmmS2_mmm_param_2];
	cvt.u32.u64 	%r12, %rd1;
	cvt.u32.u64 	%r13, %rd3;
	cvt.u32.u64 	%r14, %rd2;
	cvta.to.global.u64 	%rd15, %rd54;
	cvta.to.global.u64 	%rd16, %rd8;
	shr.u64 	%rd17, %rd7, 3;
	mad.lo.s64 	%rd18, %rd17, %rd2, %rd1;
	shl.b64 	%rd19, %rd18, 3;
	add.s64 	%rd20, %rd15, %rd19;
	ld.global.u64 	%rd21, [%rd20];
	shl.b32 	%r15, %r14, 9;
	mov.u32 	%r16, _ZZN7caracal26ComputeHashDistancesKernelILm64ELm4ELm4EEEvPtmPmmmS2_mmmE18cached_left_hashes;
	add.s32 	%r17, %r16, %r15;
	shl.b32 	%r18, %r12, 3;
	add.s32 	%r19, %r17, %r18;
	st.shared.u64 	[%r19], %rd21;
	shr.u64 	%rd22, %rd55, 3;
	mad.lo.s64 	%rd23, %rd22, %rd3, %rd1;
	shl.b64 	%rd24, %rd23, 3;
	add.s64 	%rd25, %rd16, %rd24;
	ld.global.u64 	%rd26, [%rd25];
	shl.b32 	%r20, %r13, 9;
	mov.u32 	%r21, _ZZN7caracal26ComputeHashDistancesKernelILm64ELm4ELm4EEEvPtmPmmmS2_mmmE19cached_right_hashes;
	add.s32 	%r22, %r21, %r20;
	add.s32 	%r23, %r22, %r18;
	st.shared.u64 	[%r23], %rd26;
	bar.sync 	0;
	shl.b32 	%r24, %r1, 9;
	mov.u32 	%r25, _ZZN7caracal26ComputeHashDistancesKernelILm64ELm4ELm4EEEvPtmPmmmS2_mmmE17partial_distances;
	add.s32 	%r26, %r25, %r24;
	shl.b32 	%r27, %r2, 7;
	add.s32 	%r28, %r26, %r27;
	shl.b32 	%r29, %r12, 1;
	add.s32 	%r3, %r28, %r29;
	add.s32 	%r30, %r16, %r24;
	add.s32 	%r31, %r30, %r18;
	ld.shared.u64 	%rd27, [%r31];
	shl.b32 	%r32, %r2, 9;
	add.s32 	%r33, %r21, %r32;
	add.s32 	%r34, %r33, %r18;
	ld.shared.u64 	%rd28, [%r34];
	xor.b64  	%rd29, %rd28, %rd27;
	popc.b64 	%r35, %rd29;
	cvt.u64.u32 	%rd30, %r35;
	st.shared.u16 	[%r3], %rd30;
	bar.sync 	0;
	and.b64  	%rd31, %rd1, 1;
	setp.eq.b64 	%p6, %rd31, 1;
	add.s64 	%rd32, %rd1, 1;
	setp.ge.u64 	%p7, %rd32, %rd10;
	or.pred  	%p8, %p6, %p7;
	@%p8 bra 	$L__BB4_3;
	ld.shared.u16 	%rs1, [%r3+2];
	ld.shared.u16 	%rs2, [%r3];
	add.s16 	%rs3, %rs2, %rs1;
	st.shared.u16 	[%r3], %rs3;
$L__BB4_3:
	bar.sync 	0;
	and.b64  	%rd34, %rd1, 3;
	setp.ne.s64 	%p9, %rd34, 0;
	add.s64 	%rd35, %rd1, 2;
	setp.ge.u64 	%p10, %rd35, %rd10;
	or.pred  	%p11, %p9, %p10;
	@%p11 bra 	$L__BB4_5;
	ld.shared.u16 	%rs4, [%r3+4];
	ld.shared.u16 	%rs5, [%r3];
	add.s16 	%rs6, %rs5, %rs4;
	st.shared.u16 	[%r3], %rs6;
$L__BB4_5:
	bar.sync 	0;
	and.b64  	%rd37, %rd1, 7;
	setp.ne.s64 	%p12, %rd37, 0;
	add.s64 	%rd38, %rd1, 4;
	setp.ge.u64 	%p13, %rd38, %rd10;
	or.pred  	%p14, %p12, %p13;
	@%p14 bra 	$L__BB4_7;
	ld.shared.u16 	%rs7, [%r3+8];
	ld.shared.u16 	%rs8, [%r3];
	add.s16 	%rs9, %rs8, %rs7;
	st.shared.u16 	[%r3], %rs9;
$L__BB4_7:
	bar.sync 	0;
	and.b64  	%rd40, %rd1, 15;
	setp.ne.s64 	%p15, %rd40, 0;
	add.s64 	%rd41, %rd1, 8;
	setp.ge.u64 	%p16, %rd41, %rd10;
	or.pred  	%p17, %p15, %p16;
	@%p17 bra 	$L__BB4_9;
	ld.shared.u16 	%rs10, [%r3+16];
	ld.shared.u16 	%rs11, [%r3];
	add.s16 	%rs12, %rs11, %rs10;
	st.shared.u16 	[%r3], %rs12;
$L__BB4_9:
	bar.sync 	0;
	and.b64  	%rd43, %rd1, 31;
	setp.ne.s64 	%p18, %rd43, 0;
	add.s64 	%rd44, %rd1, 16;
	setp.ge.u64 	%p19, %rd44, %rd10;
	or.pred  	%p20, %p18, %p19;
	@%p20 bra 	$L__BB4_11;
	ld.shared.u16 	%rs13, [%r3+32];
	ld.shared.u16 	%rs14, [%r3];
	add.s16 	%rs15, %rs14, %rs13;
	st.shared.u16 	[%r3], %rs15;
$L__BB4_11:
	bar.sync 	0;
	and.b64  	%rd46, %rd1, 63;
	setp.ne.s64 	%p21, %rd46, 0;
	add.s64 	%rd47, %rd1, 32;
	setp.ge.u64 	%p22, %rd47, %rd10;
	or.pred  	%p23, %p21, %p22;
	@%p23 bra 	$L__BB4_13;
	ld.shared.u16 	%rs16, [%r3+64];
	ld.shared.u16 	%rs17, [%r3];
	add.s16 	%rs18, %rs17, %rs16;
	st.shared.u16 	[%r3], %rs18;
$L__BB4_13:
	bar.sync 	0;
	setp.ne.s32 	%p24, %r12, 0;
	@%p24 bra 	$L__BB4_15;
	ld.param.u64 	%rd53, [_ZN7caracal26ComputeHashDistancesKernelILm64ELm4ELm4EEEvPtmPmmmS2_mmm_param_0];
	shr.u64 	%rd48, %rd5, 1;
	mad.lo.s64 	%rd49, %rd48, %rd2, %rd3;
	ld.shared.u16 	%rs19, [%r3];
	cvta.to.global.u64 	%rd50, %rd53;
	shl.b64 	%rd51, %rd49, 1;
	add.s64 	%rd52, %rd50, %rd51;
	st.global.u16 	[%rd52], %rs19;
$L__BB4_15:
	ret;

}
.entry _ZN7caracal26ComputeHashDistancesKernelILm128ELm2ELm4EEEvPtmPmmmS2_mmm(
	.param .u64 .ptr .align 1 _ZN7caracal26ComputeHashDistancesKernelILm128ELm2ELm4EEEvPtmPmmmS2_mmm_param_0,
	.param .u64 _ZN7caracal26ComputeHashDistancesKernelILm128ELm2ELm4EEEvPtmPmmmS2_mmm_param_1,
	.param .u64 .ptr .align 1 _ZN7caracal26ComputeHashDistancesKernelILm128ELm2ELm4EEEvPtmPmmmS2_mmm_param_2,
	.param .u64 _ZN7caracal26ComputeHashDistancesKernelILm128ELm2ELm4EEEvPtmPmmmS2_mmm_param_3,
	.param .u64 _ZN7caracal26ComputeHashDistancesKernelILm128ELm2ELm4EEEvPtmPmmmS2_mmm_param_4,
	.param .u64 .ptr .align 1 _ZN7caracal26ComputeHashDistancesKernelILm128ELm2ELm4EEEvPtmPmmmS2_mmm_param_5,
	.param .u64 _ZN7caracal26ComputeHashDistancesKernelILm128ELm2ELm4EEEvPtmPmmmS2_mmm_param_6,
	.param .u64 _ZN7caracal26ComputeHashDistancesKernelILm128ELm2ELm4EEEvPtmPmmmS2_mmm_param_7,
	.param .u64 _ZN7caracal26ComputeHashDistancesKernelILm128ELm2ELm4EEEvPtmPmmmS2_mmm_param_8
)
{
	.reg .pred 	%p<28>;
	.reg .b16 	%rs<23>;
	.reg .b32 	%r<37>;
	.reg .b64 	%rd<59>;
	// demoted variable
	.shared .align 8 .b8 _ZZN7caracal26ComputeHashDistancesKernelILm128ELm2ELm4EEEvPtmPmmmS2_mmmE18cached_left_hashes[2048];
	// demoted variable
	.shared .align 8 .b8 _ZZN7caracal26ComputeHashDistancesKernelILm128ELm2ELm4EEEvPtmPmmmS2_mmmE19cached_right_hashes[4096];
	// demoted variable
	.shared .align 2 .b8 _ZZN7caracal26ComputeHashDistancesKernelILm128ELm2ELm4EEEvPtmPmmmS2_mmmE17partial_distances[2048];
	ld.param.u64 	%rd5, [_ZN7caracal26ComputeHashDistancesKernelILm128ELm2ELm4EEEvPtmPmmmS2_mmm_param_1];
	ld.param.u64 	%rd11, [_ZN7caracal26ComputeHashDistancesKernelILm128ELm2ELm4EEEvPtmPmmmS2_mmm_param_3];
	ld.param.u64 	%rd7, [_ZN7caracal26ComputeHashDistancesKernelILm128ELm2ELm4EEEvPtmPmmmS2_mmm_param_4];
	ld.param.u64 	%rd8, [_ZN7caracal26ComputeHashDistancesKernelILm128ELm2ELm4EEEvPtmPmmmS2_mmm_param_5];
	ld.param.u64 	%rd13, [_ZN7caracal26ComputeHashDistancesKernelILm128ELm2ELm4EEEvPtmPmmmS2_mmm_param_6];
	ld.param.u64 	%rd10, [_ZN7caracal26ComputeHashDistancesKernelILm128ELm2ELm4EEEvPtmPmmmS2_mmm_param_8];
	mov.u32 	%r4, %tid.x;
	cvt.u64.u32 	%rd1, %r4;
	mov.u32 	%r1, %tid.y;
	mov.u32 	%r5, %ctaid.y;
	shl.b32 	%r6, %r5, 1;
	add.s32 	%r7, %r6, %r1;
	cvt.u64.u32 	%rd2, %r7;
	mov.u32 	%r2, %tid.z;
	mov.u32 	%r9, %ctaid.z;
	shl.b32 	%r10, %r9, 2;
	add.s32 	%r11, %r10, %r2;
	cvt.u64.u32 	%rd3, %r11;
	setp.le.u64 	%p1, %rd10, %rd1;
	setp.le.u64 	%p2, %rd11, %rd2;
	or.pred  	%p3, %p1, %p2;
	setp.le.u64 	%p4, %rd13, %rd3;
	or.pred  	%p5, %p4, %p3;
	@%p5 bra 	$L__BB5_17;
	ld.param.u64 	%rd58, [_ZN7caracal26ComputeHashDistancesKernelILm128ELm2ELm4EEEvPtmPmmmS2_mmm_param_7];
	ld.param.u64 	%rd57, [_ZN7caracal26ComputeHashDistancesKernelILm128ELm2ELm4EEEvPtmPmmmS2_mmm_param_2];
	cvt.u32.u64 	%r12, %rd1;
	cvt.u32.u64 	%r13, %rd3;
	cvt.u32.u64 	%r14, %rd2;
	cvta.to.global.u64 	%rd15, %rd57;
	cvta.to.global.u64 	%rd16, %rd8;
	shr.u64 	%rd17, %rd7, 3;
	mad.lo.s64 	%rd18, %rd17, %rd2, %rd1;
	shl.b64 	%rd19, %rd18, 3;
	add.s64 	%rd20, %rd15, %rd19;
	ld.global.u64 	%rd21, [%rd20];
	shl.b32 	%r15, %r14, 10;
	mov.u32 	%r16, _ZZN7caracal26ComputeHashDistancesKernelILm128ELm2ELm4EEEvPtmPmmmS2_mmmE18cached_left_hashes;
	add.s32 	%r17, %r16, %r15;
	shl.b32 	%r18, %r12, 3;
	add.s32 	%r19, %r17, %r18;
	st.shared.u64 	[%r19], %rd21;
	shr.u64 	%rd22, %rd58, 3;
	mad.lo.s64 	%rd23, %rd22, %rd3, %rd1;
	shl.b64 	%rd24, %rd23, 3;
	add.s64 	%rd25, %rd16, %rd24;
	ld.global.u64 	%rd26, [%rd25];
	shl.b32 	%r20, %r13, 10;
	mov.u32 	%r21, _ZZN7caracal26ComputeHashDistancesKernelILm128ELm2ELm4EEEvPtmPmmmS2_mmmE19cached_right_hashes;
	add.s32 	%r22, %r21, %r20;
	add.s32 	%r23, %r22, %r18;
	st.shared.u64 	[%r23], %rd26;
	bar.sync 	0;
	shl.b32 	%r24, %r1, 10;
	mov.u32 	%r25, _ZZN7caracal26ComputeHashDistancesKernelILm128ELm2ELm4EEEvPtmPmmmS2_mmmE17partial_distances;
	add.s32 	%r26, %r25, %r24;
	shl.b32 	%r27, %r2, 8;
	add.s32 	%r28, %r26, %r27;
	shl.b32 	%r29, %r12, 1;
	add.s32 	%r3, %r28, %r29;
	add.s32 	%r30, %r16, %r24;
	add.s32 	%r31, %r30, %r18;
	ld.shared.u64 	%rd27, [%r31];
	shl.b32 	%r32, %r2, 10;
	add.s32 	%r33, %r21, %r32;
	add.s32 	%r34, %r33, %r18;
	ld.shared.u64 	%rd28, [%r34];
	xor.b64  	%rd29, %rd28, %rd27;
	popc.b64 	%r35, %rd29;
	cvt.u64.u32 	%rd30, %r35;
	st.shared.u16 	[%r3], %rd30;
	bar.sync 	0;
	and.b64  	%rd31, %rd1, 1;
	setp.eq.b64 	%p6, %rd31, 1;
	add.s64 	%rd32, %rd1, 1;
	setp.ge.u64 	%p7, %rd32, %rd10;
	or.pred  	%p8, %p6, %p7;
	@%p8 bra 	$L__BB5_3;
	ld.shared.u16 	%rs1, [%r3+2];
	ld.shared.u16 	%rs2, [%r3];
	add.s16 	%rs3, %rs2, %rs1;
	st.shared.u16 	[%r3], %rs3;
$L__BB5_3:
	bar.sync 	0;
	and.b64  	%rd34, %rd1, 3;
	setp.ne.s64 	%p9, %rd34, 0;
	add.s64 	%rd35, %rd1, 2;
	setp.ge.u64 	%p10, %rd35, %rd10;
	or.pred  	%p11, %p9, %p10;
	@%p11 bra 	$L__BB5_5;
	ld.shared.u16 	%rs4, [%r3+4];
	ld.shared.u16 	%rs5, [%r3];
	add.s16 	%rs6, %rs5, %rs4;
	st.shared.u16 	[%r3], %rs6;
$L__BB5_5:
	bar.sync 	0;
	and.b64  	%rd37, %rd1, 7;
	setp.ne.s64 	%p12, %rd37, 0;
	add.s64 	%rd38, %rd1, 4;
	setp.ge.u64 	%p13, %rd38, %rd10;
	or.pred  	%p14, %p12, %p13;
	@%p14 bra 	$L__BB5_7;
	ld.shared.u16 	%rs7, [%r3+8];
	ld.shared.u16 	%rs8, [%r3];
	add.s16 	%rs9, %rs8, %rs7;
	st.shared.u16 	[%r3], %rs9;
$L__BB5_7:
	bar.sync 	0;
	and.b64  	%rd40, %rd1, 15;
	setp.ne.s64 	%p15, %rd40, 0;
	add.s64 	%rd41, %rd1, 8;
	setp.ge.u64 	%p16, %rd41, %rd10;
	or.pred  	%p17, %p15, %p16;
	@%p17 bra 	$L__BB5_9;
	ld.shared.u16 	%rs10, [%r3+16];
	ld.shared.u16 	%rs11, [%r3];
	add.s16 	%rs12, %rs11, %rs10;
	st.shared.u16 	[%r3], %rs12;
$L__BB5_9:
	bar.sync 	0;
	and.b64  	%rd43, %rd1, 31;
	setp.ne.s64 	%p18, %rd43, 0;
	add.s64 	%rd44, %rd1, 16;
	setp.ge.u64 	%p19, %rd44, %rd10;
	or.pred  	%p20, %p18, %p19;
	@%p20 bra 	$L__BB5_11;
	ld.shared.u16 	%rs13, [%r3+32];
	ld.shared.u16 	%rs14, [%r3];
	add.s16 	%rs15, %rs14, %rs13;
	st.shared.u16 	[%r3], %rs15;
$L__BB5_11:
	bar.sync 	0;
	and.b64  	%rd46, %rd1, 63;
	setp.ne.s64 	%p21, %rd46, 0;
	add.s64 	%rd47, %rd1, 32;
	setp.ge.u64 	%p22, %rd47, %rd10;
	or.pred  	%p23, %p21, %p22;
	@%p23 bra 	$L__BB5_13;
	ld.shared.u16 	%rs16, [%r3+64];
	ld.shared.u16 	%rs17, [%r3];
	add.s16 	%rs18, %rs17, %rs16;
	st.shared.u16 	[%r3], %rs18;
$L__BB5_13:
	bar.sync 	0;
	and.b64  	%rd49, %rd1, 127;
	setp.ne.s64 	%p24, %rd49, 0;
	add.s64 	%rd50, %rd1, 64;
	setp.ge.u64 	%p25, %rd50, %rd10;
	or.pred  	%p26, %p24, %p25;
	@%p26 bra 	$L__BB5_15;
	ld.shared.u16 	%rs19, [%r3+128];
	ld.shared.u16 	%rs20, [%r3];
	add.s16 	%rs21, %rs20, %rs19;
	st.shared.u16 	[%r3], %rs21;
$L__BB5_15:
	bar.sync 	0;
	setp.ne.s32 	%p27, %r12, 0;
	@%p27 bra 	$L__BB5_17;
	ld.param.u64 	%rd56, [_ZN7caracal26ComputeHashDistancesKernelILm128ELm2ELm4EEEvPtmPmmmS2_mmm_param_0];
	shr.u64 	%rd51, %rd5, 1;
	mad.lo.s64 	%rd52, %rd51, %rd2, %rd3;
	ld.shared.u16 	%rs22, [%r3];
	cvta.to.global.u64 	%rd53, %rd56;
	shl.b64 	%rd54, %rd52, 1;
	add.s64 	%rd55, %rd53, %rd54;
	st.global.u16 	[%rd55], %rs22;
$L__BB5_17:
	ret;

}
.entry _ZN7caracal26ComputeHashDistancesKernelILm256ELm2ELm2EEEvPtmPmmmS2_mmm(
	.param .u64 .ptr .align 1 _ZN7caracal26ComputeHashDistancesKernelILm256ELm2ELm2EEEvPtmPmmmS2_mmm_param_0,
	.param .u64 _ZN7caracal26ComputeHashDistancesKernelILm256ELm2ELm2EEEvPtmPmmmS2_mmm_param_1,
	.param .u64 .ptr .align 1 _ZN7caracal26ComputeHashDistancesKernelILm256ELm2ELm2EEEvPtmPmmmS2_mmm_param_2,
	.param .u64 _ZN7caracal26ComputeHashDistancesKernelILm256ELm2ELm2EEEvPtmPmmmS2_mmm_param_3,
	.param .u64 _ZN7caracal26ComputeHashDistancesKernelILm256ELm2ELm2EEEvPtmPmmmS2_mmm_param_4,
	.param .u64 .ptr .align 1 _ZN7caracal26ComputeHashDistancesKernelILm256ELm2ELm2EEEvPtmPmmmS2_mmm_param_5,
	.param .u64 _ZN7caracal26ComputeHashDistancesKernelILm256ELm2ELm2EEEvPtmPmmmS2_mmm_param_6,
	.param .u64 _ZN7caracal26ComputeHashDistancesKernelILm256ELm2ELm2EEEvPtmPmmmS2_mmm_param_7,
	.param .u64 _ZN7caracal26ComputeHashDistancesKernelILm256ELm2ELm2EEEvPtmPmmmS2_mmm_param_8
)
{
	.reg .pred 	%p<31>;
	.reg .b16 	%rs<26>;
	.reg .b32 	%r<38>;
	.reg .b64 	%rd<62>;
	// demoted variable
	.shared .align 8 .b8 _ZZN7caracal26ComputeHashDistancesKernelILm256ELm2ELm2EEEvPtmPmmmS2_mmmE18cached_left_hashes[4096];
	// demoted variable
	.shared .align 8 .b8 _ZZN7caracal26ComputeHashDistancesKernelILm256ELm2ELm2EEEvPtmPmmmS2_mmmE19cached_right_hashes[4096];
	// demoted variable
	.shared .align 2 .b8 _ZZN7caracal26ComputeHashDistancesKernelILm256ELm2ELm2EEEvPtmPmmmS2_mmmE17partial_distances[2048];
	ld.param.u64 	%rd5, [_ZN7caracal26ComputeHashDistancesKernelILm256ELm2ELm2EEEvPtmPmmmS2_mmm_param_1];
	ld.param.u64 	%rd11, [_ZN7caracal26ComputeHashDistancesKernelILm256ELm2ELm2EEEvPtmPmmmS2_mmm_param_3];
	ld.param.u64 	%rd7, [_ZN7caracal26ComputeHashDistancesKernelILm256ELm2ELm2EEEvPtmPmmmS2_mmm_param_4];
	ld.param.u64 	%rd8, [_ZN7caracal26ComputeHashDistancesKernelILm256ELm2ELm2EEEvPtmPmmmS2_mmm_param_5];
	ld.param.u64 	%rd13, [_ZN7caracal26ComputeHashDistancesKernelILm256ELm2ELm2EEEvPtmPmmmS2_mmm_param_6];
	ld.param.u64 	%rd10, [_ZN7caracal26ComputeHashDistancesKernelILm256ELm2ELm2EEEvPtmPmmmS2_mmm_param_8];
	mov.u32 	%r4, %tid.x;
	cvt.u64.u32 	%rd1, %r4;
	mov.u32 	%r1, %tid.y;
	mov.u32 	%r5, %ctaid.y;
	shl.b32 	%r6, %r5, 1;
	add.s32 	%r7, %r6, %r1;
	cvt.u64.u32 	%rd2, %r7;
	mov.u32 	%r2, %tid.z;
	mov.u32 	%r9, %ctaid.z;
	shl.b32 	%r10, %r9, 1;
	add.s32 	%r11, %r10, %r2;
	cvt.u64.u32 	%rd3, %r11;
	setp.le.u64 	%p1, %rd10, %rd1;
	setp.le.u64 	%p2, %rd11, %rd2;
	or.pred  	%p3, %p1, %p2;
	setp.le.u64 	%p4, %rd13, %rd3;
	or.pred  	%p5, %p4, %p3;
	@%p5 bra 	$L__BB6_19;
	ld.param.u64 	%rd61, [_ZN7caracal26ComputeHashDistancesKernelILm256ELm2ELm2EEEvPtmPmmmS2_mmm_param_7];
	ld.param.u64 	%rd60, [_ZN7caracal26ComputeHashDistancesKernelILm256ELm2ELm2EEEvPtmPmmmS2_mmm_param_2];
	cvt.u32.u64 	%r12, %rd1;
	cvt.u32.u64 	%r13, %rd3;
	cvt.u32.u64 	%r14, %rd2;
	cvta.to.global.u64 	%rd15, %rd60;
	cvta.to.global.u64 	%rd16, %rd8;
	shr.u64 	%rd17, %rd7, 3;
	mad.lo.s64 	%rd18, %rd17, %rd2, %rd1;
	shl.b64 	%rd19, %rd18, 3;
	add.s64 	%rd20, %rd15, %rd19;
	ld.global.u64 	%rd21, [%rd20];
	shl.b32 	%r15, %r14, 11;
	mov.u32 	%r16, _ZZN7caracal26ComputeHashDistancesKernelILm256ELm2ELm2EEEvPtmPmmmS2_mmmE18cached_left_hashes;
	add.s32 	%r17, %r16, %r15;
	shl.b32 	%r18, %r12, 3;
	add.s32 	%r19, %r17, %r18;
	st.shared.u64 	[%r19], %rd21;
	shr.u64 	%rd22, %rd61, 3;
	mad.lo.s64 	%rd23, %rd22, %rd3, %rd1;
	shl.b64 	%rd24, %rd23, 3;
	add.s64 	%rd25, %rd16, %rd24;
	ld.global.u64 	%rd26, [%rd25];
	shl.b32 	%r20, %r13, 11;
	mov.u32 	%r21, _ZZN7caracal26ComputeHashDistancesKernelILm256ELm2ELm2EEEvPtmPmmmS2_mmmE19cached_right_hashes;
	add.s32 	%r22, %r21, %r20;
	add.s32 	%r23, %r22, %r18;
	st.shared.u64 	[%r23], %rd26;
	bar.sync 	0;
	shl.b32 	%r24, %r1, 10;
	mov.u32 	%r25, _ZZN7caracal26ComputeHashDistancesKernelILm256ELm2ELm2EEEvPtmPmmmS2_mmmE17partial_distances;
	add.s32 	%r26, %r25, %r24;
	shl.b32 	%r27, %r2, 9;
	add.s32 	%r28, %r26, %r27;
	shl.b32 	%r29, %r12, 1;
	add.s32 	%r3, %r28, %r29;
	shl.b32 	%r30, %r1, 11;
	add.s32 	%r31, %r16, %r30;
	add.s32 	%r32, %r31, %r18;
	ld.shared.u64 	%rd27, [%r32];
	shl.b32 	%r33, %r2, 11;
	add.s32 	%r34, %r21, %r33;
	add.s32 	%r35, %r34, %r18;
	ld.shared.u64 	%rd28, [%r35];
	xor.b64  	%rd29, %rd28, %rd27;
	popc.b64 	%r36, %rd29;
	cvt.u64.u32 	%rd30, %r36;
	st.shared.u16 	[%r3], %rd30;
	bar.sync 	0;
	and.b64  	%rd31, %rd1, 1;
	setp.eq.b64 	%p6, %rd31, 1;
	add.s64 	%rd32, %rd1, 1;
	setp.ge.u64 	%p7, %rd32, %rd10;
	or.pred  	%p8, %p6, %p7;
	@%p8 bra 	$L__BB6_3;
	ld.shared.u16 	%rs1, [%r3+2];
	ld.shared.u16 	%rs2, [%r3];
	add.s16 	%rs3, %rs2, %rs1;
	st.shared.u16 	[%r3], %rs3;
$L__BB6_3:
	bar.sync 	0;
	and.b64  	%rd34, %rd1, 3;
	setp.ne.s64 	%p9, %rd34, 0;
	add.s64 	%rd35, %rd1, 2;
	setp.ge.u64 	%p10, %rd35, %rd10;
	or.pred  	%p11, %p9, %p10;
	@%p11 bra 	$L__BB6_5;
	ld.shared.u16 	%rs4, [%r3+4];
	ld.shared.u16 	%rs5, [%r3];
	add.s16 	%rs6, %rs5, %rs4;
	st.shared.u16 	[%r3], %rs6;
$L__BB6_5:
	bar.sync 	0;
	and.b64  	%rd37, %rd1, 7;
	setp.ne.s64 	%p12, %rd37, 0;
	add.s64 	%rd38, %rd1, 4;
	setp.ge.u64 	%p13, %rd38, %rd10;
	or.pred  	%p14, %p12, %p13;
	@%p14 bra 	$L__BB6_7;
	ld.shared.u16 	%rs7, [%r3+8];
	ld.shared.u16 	%rs8, [%r3];
	add.s16 	%rs9, %rs8, %rs7;
	st.shared.u16 	[%r3], %rs9;
$L__BB6_7:
	bar.sync 	0;
	and.b64  	%rd40, %rd1, 15;
	setp.ne.s64 	%p15, %rd40, 0;
	add.s64 	%rd41, %rd1, 8;
	setp.ge.u64 	%p16, %rd41, %rd10;
	or.pred  	%p17, %p15, %p16;
	@%p17 bra 	$L__BB6_9;
	ld.shared.u16 	%rs10, [%r3+16];
	ld.shared.u16 	%rs11, [%r3];
	add.s16 	%rs12, %rs11, %rs10;
	st.shared.u16 	[%r3], %rs12;
$L__BB6_9:
	bar.sync 	0;
	and.b64  	%rd43, %rd1, 31;
	setp.ne.s64 	%p18, %rd43, 0;
	add.s64 	%rd44, %rd1, 16;
	setp.ge.u64 	%p19, %rd44, %rd10;
	or.pred  	%p20, %p18, %p19;
	@%p20 bra 	$L__BB6_11;
	ld.shared.u16 	%rs13, [%r3+32];
	ld.shared.u16 	%rs14, [%r3];
	add.s16 	%rs15, %rs14, %rs13;
	st.shared.u16 	[%r3], %rs15;
$L__BB6_11:
	bar.sync 	0;
	and.b64  	%rd46, %rd1, 63;
	setp.ne.s64 	%p21, %rd46, 0;
	add.s64 	%rd47, %rd1, 32;
	setp.ge.u64 	%p22, %rd47, %rd10;
	or.pred  	%p23, %p21, %p22;
	@%p23 bra 	$L__BB6_13;
	ld.shared.u16 	%rs16, [%r3+64];
	ld.shared.u16 	%rs17, [%r3];
	add.s16 	%rs18, %rs17, %rs16;
	st.shared.u16 	[%r3], %rs18;
$L__BB6_13:
	bar.sync 	0;
	and.b64  	%rd49, %rd1, 127;
	setp.ne.s64 	%p24, %rd49, 0;
	add.s64 	%rd50, %rd1, 64;
	setp.ge.u64 	%p25, %rd50, %rd10;
	or.pred  	%p26, %p24, %p25;
	@%p26 bra 	$L__BB6_15;
	ld.shared.u16 	%rs19, [%r3+128];
	ld.shared.u16 	%rs20, [%r3];
	add.s16 	%rs21, %rs20, %rs19;
	st.shared.u16 	[%r3], %rs21;
$L__BB6_15:
	bar.sync 	0;
	and.b64  	%rd52, %rd1, 255;
	setp.ne.s64 	%p27, %rd52, 0;
	add.s64 	%rd53, %rd1, 128;
	setp.ge.u64 	%p28, %rd53, %rd10;
	or.pred  	%p29, %p27, %p28;
	@%p29 bra 	$L__BB6_17;
	ld.shared.u16 	%rs22, [%r3+256];
	ld.shared.u16 	%rs23, [%r3];
	add.s16 	%rs24, %rs23, %rs22;
	st.shared.u16 	[%r3], %rs24;
$L__BB6_17:
	bar.sync 	0;
	setp.ne.s32 	%p30, %r12, 0;
	@%p30 bra 	$L__BB6_19;
	ld.param.u64 	%rd59, [_ZN7caracal26ComputeHashDistancesKernelILm256ELm2ELm2EEEvPtmPmmmS2_mmm_param_0];
	shr.u64 	%rd54, %rd5, 1;
	mad.lo.s64 	%rd55, %rd54, %rd2, %rd3;
	ld.shared.u16 	%rs25, [%r3];
	cvta.to.global.u64 	%rd56, %rd59;
	shl.b64 	%rd57, %rd55, 1;
	add.s64 	%rd58, %rd56, %rd57;
	st.global.u16 	[%rd58], %rs25;
$L__BB6_19:
	ret;

}
.entry _ZN7caracal26ComputeHashDistancesKernelILm512ELm1ELm2EEEvPtmPmmmS2_mmm(
	.param .u64 .ptr .align 1 _ZN7caracal26ComputeHashDistancesKernelILm512ELm1ELm2EEEvPtmPmmmS2_mmm_param_0,
	.param .u64 _ZN7caracal26ComputeHashDistancesKernelILm512ELm1ELm2EEEvPtmPmmmS2_mmm_param_1,
	.param .u64 .ptr .align 1 _ZN7caracal26ComputeHashDistancesKernelILm512ELm1ELm2EEEvPtmPmmmS2_mmm_param_2,
	.param .u64 _ZN7caracal26ComputeHashDistancesKernelILm512ELm1ELm2EEEvPtmPmmmS2_mmm_param_3,
	.param .u64 _ZN7caracal26ComputeHashDistancesKernelILm512ELm1ELm2EEEvPtmPmmmS2_mmm_param_4,
	.param .u64 .ptr .align 1 _ZN7caracal26ComputeHashDistancesKernelILm512ELm1ELm2EEEvPtmPmmmS2_mmm_param_5,
	.param .u64 _ZN7caracal26ComputeHashDistancesKernelILm512ELm1ELm2EEEvPtmPmmmS2_mmm_param_6,
	.param .u64 _ZN7caracal26ComputeHashDistancesKernelILm512ELm1ELm2EEEvPtmPmmmS2_mmm_param_7,
	.param .u64 _ZN7caracal26ComputeHashDistancesKernelILm512ELm1ELm2EEEvPtmPmmmS2_mmm_param_8
)
{
	.reg .pred 	%p<34>;
	.reg .b16 	%rs<29>;
	.reg .b32 	%r<37>;
	.reg .b64 	%rd<65>;
	// demoted variable
	.shared .align 8 .b8 _ZZN7caracal26ComputeHashDistancesKernelILm512ELm1ELm2EEEvPtmPmmmS2_mmmE18cached_left_hashes[4096];
	// demoted variable
	.shared .align 8 .b8 _ZZN7caracal26ComputeHashDistancesKernelILm512ELm1ELm2EEEvPtmPmmmS2_mmmE19cached_right_hashes[8192];
	// demoted variable
	.shared .align 2 .b8 _ZZN7caracal26ComputeHashDistancesKernelILm512ELm1ELm2EEEvPtmPmmmS2_mmmE17partial_distances[2048];
	ld.param.u64 	%rd5, [_ZN7caracal26ComputeHashDistancesKernelILm512ELm1ELm2EEEvPtmPmmmS2_mmm_param_1];
	ld.param.u64 	%rd11, [_ZN7caracal26ComputeHashDistancesKernelILm512ELm1ELm2EEEvPtmPmmmS2_mmm_param_3];
	ld.param.u64 	%rd7, [_ZN7caracal26ComputeHashDistancesKernelILm512ELm1ELm2EEEvPtmPmmmS2_mmm_param_4];
	ld.param.u64 	%rd8, [_ZN7caracal26ComputeHashDistancesKernelILm512ELm1ELm2EEEvPtmPmmmS2_mmm_param_5];
	ld.param.u64 	%rd13, [_ZN7caracal26ComputeHashDistancesKernelILm512ELm1ELm2EEEvPtmPmmmS2_mmm_param_6];
	ld.param.u64 	%rd10, [_ZN7caracal26ComputeHashDistancesKernelILm512ELm1ELm2EEEvPtmPmmmS2_mmm_param_8];
	mov.u32 	%r4, %tid.x;
	cvt.u64.u32 	%rd1, %r4;
	mov.u32 	%r1, %tid.y;
	mov.u32 	%r5, %ctaid.y;
	add.s32 	%r6, %r1, %r5;
	cvt.u64.u32 	%rd2, %r6;
	mov.u32 	%r2, %tid.z;
	mov.u32 	%r8, %ctaid.z;
	shl.b32 	%r9, %r8, 1;
	add.s32 	%r10, %r9, %r2;
	cvt.u64.u32 	%rd3, %r10;
	setp.le.u64 	%p1, %rd10, %rd1;
	setp.le.u64 	%p2, %rd11, %rd2;
	or.pred  	%p3, %p1, %p2;
	setp.le.u64 	%p4, %rd13, %rd3;
	or.pred  	%p5, %p4, %p3;
	@%p5 bra 	$L__BB7_21;
	ld.param.u64 	%rd64, [_ZN7caracal26ComputeHashDistancesKernelILm512ELm1ELm2EEEvPtmPmmmS2_mmm_param_7];
	ld.param.u64 	%rd63, [_ZN7caracal26ComputeHashDistancesKernelILm512ELm1ELm2EEEvPtmPmmmS2_mmm_param_2];
	cvt.u32.u64 	%r11, %rd1;
	cvt.u32.u64 	%r12, %rd3;
	cvt.u32.u64 	%r13, %rd2;
	cvta.to.global.u64 	%rd15, %rd63;
	cvta.to.global.u64 	%rd16, %rd8;
	shr.u64 	%rd17, %rd7, 3;
	mad.lo.s64 	%rd18, %rd17, %rd2, %rd1;
	shl.b64 	%rd19, %rd18, 3;
	add.s64 	%rd20, %rd15, %rd19;
	ld.global.u64 	%rd21, [%rd20];
	shl.b32 	%r14, %r13, 12;
	mov.u32 	%r15, _ZZN7caracal26ComputeHashDistancesKernelILm512ELm1ELm2EEEvPtmPmmmS2_mmmE18cached_left_hashes;
	add.s32 	%r16, %r15, %r14;
	shl.b32 	%r17, %r11, 3;
	add.s32 	%r18, %r16, %r17;
	st.shared.u64 	[%r18], %rd21;
	shr.u64 	%rd22, %rd64, 3;
	mad.lo.s64 	%rd23, %rd22, %rd3, %rd1;
	shl.b64 	%rd24, %rd23, 3;
	add.s64 	%rd25, %rd16, %rd24;
	ld.global.u64 	%rd26, [%rd25];
	shl.b32 	%r19, %r12, 12;
	mov.u32 	%r20, _ZZN7caracal26ComputeHashDistancesKernelILm512ELm1ELm2EEEvPtmPmmmS2_mmmE19cached_right_hashes;
	add.s32 	%r21, %r20, %r19;
	add.s32 	%r22, %r21, %r17;
	st.shared.u64 	[%r22], %rd26;
	bar.sync 	0;
	shl.b32 	%r23, %r1, 11;
	mov.u32 	%r24, _ZZN7caracal26ComputeHashDistancesKernelILm512ELm1ELm2EEEvPtmPmmmS2_mmmE17partial_distances;
	add.s32 	%r25, %r24, %r23;
	shl.b32 	%r26, %r2, 10;
	add.s32 	%r27, %r25, %r26;
	shl.b32 	%r28, %r11, 1;
	add.s32 	%r3, %r27, %r28;
	shl.b32 	%r29, %r1, 12;
	add.s32 	%r30, %r15, %r29;
	add.s32 	%r31, %r30, %r17;
	ld.shared.u64 	%rd27, [%r31];
	shl.b32 	%r32, %r2, 12;
	add.s32 	%r33, %r20, %r32;
	add.s32 	%r34, %r33, %r17;
	ld.shared.u64 	%rd28, [%r34];
	xor.b64  	%rd29, %rd28, %rd27;
	popc.b64 	%r35, %rd29;
	cvt.u64.u32 	%rd30, %r35;
	st.shared.u16 	[%r3], %rd30;
	bar.sync 	0;
	and.b64  	%rd31, %rd1, 1;
	setp.eq.b64 	%p6, %rd31, 1;
	add.s64 	%rd32, %rd1, 1;
	setp.ge.u64 	%p7, %rd32, %rd10;
	or.pred  	%p8, %p6, %p7;
	@%p8 bra 	$L__BB7_3;
	ld.shared.u16 	%rs1, [%r3+2];
	ld.shared.u16 	%rs2, [%r3];
	add.s16 	%rs3, %rs2, %rs1;
	st.shared.u16 	[%r3], %rs3;
$L__BB7_3:
	bar.sync 	0;
	and.b64  	%rd34, %rd1, 3;
	setp.ne.s64 	%p9, %rd34, 0;
	add.s64 	%rd35, %rd1, 2;
	setp.ge.u64 	%p10, %rd35, %rd10;
	or.pred  	%p11, %p9, %p10;
	@%p11 bra 	$L__BB7_5;
	ld.shared.u16 	%rs4, [%r3+4];
	ld.shared.u16 	%rs5, [%r3];
	add.s16 	%rs6, %rs5, %rs4;
	st.shared.u16 	[%r3], %rs6;
$L__BB7_5:
	bar.sync 	0;
	and.b64  	%rd37, %rd1, 7;
	setp.ne.s64 	%p12, %rd37, 0;
	add.s64 	%rd38, %rd1, 4;
	setp.ge.u64 	%p13, %rd38, %rd10;
	or.pred  	%p14, %p12, %p13;
	@%p14 bra 	$L__BB7_7;
	ld.shared.u16 	%rs7, [%r3+8];
	ld.shared.u16 	%rs8, [%r3];
	add.s16 	%rs9, %rs8, %rs7;
	st.shared.u16 	[%r3], %rs9;
$L__BB7_7:
	bar.sync 	0;
	and.b64  	%rd40, %rd1, 15;
	setp.ne.s64 	%p15, %rd40, 0;
	add.s64 	%rd41, %rd1, 8;
	setp.ge.u64 	%p16, %rd41, %rd10;
	or.pred  	%p17, %p15, %p16;
	@%p17 bra 	$L__BB7_9;
	ld.shared.u16 	%rs10, [%r3+16];
	ld.shared.u16 	%rs11, [%r3];
	add.s16 	%rs12, %rs11, %rs10;
	st.shared.u16 	[%r3], %rs12;
$L__BB7_9:
	bar.sync 	0;
	and.b64  	%rd43, %rd1, 31;
	setp.ne.s64 	%p18, %rd43, 0;
	add.s64 	%rd44, %rd1, 16;
	setp.ge.u64 	%p19, %rd44, %rd10;
	or.pred  	%p20, %p18, %p19;
	@%p20 bra 	$L__BB7_11;
	ld.shared.u16 	%rs13, [%r3+32];
	ld.shared.u16 	%rs14, [%r3];
	add.s16 	%rs15, %rs14, %rs13;
	st.shared.u16 	[%r3], %rs15;
$L__BB7_11:
	bar.sync 	0;
	and.b64  	%rd46, %rd1, 63;
	setp.ne.s64 	%p21, %rd46, 0;
	add.s64 	%rd47, %rd1, 32;
	setp.ge.u64 	%p22, %rd47, %rd10;
	or.pred  	%p23, %p21, %p22;
	@%p23 bra 	$L__BB7_13;
	ld.shared.u16 	%rs16, [%r3+64];
	ld.shared.u16 	%rs17, [%r3];
	add.s16 	%rs18, %rs17, %rs16;
	st.shared.u16 	[%r3], %rs18;
$L__BB7_13:
	bar.sync 	0;
	and.b64  	%rd49, %rd1, 127;
	setp.ne.s64 	%p24, %rd49, 0;
	add.s64 	%rd50, %rd1, 64;
	setp.ge.u64 	%p25, %rd50, %rd10;
	or.pred  	%p26, %p24, %p25;
	@%p26 bra 	$L__BB7_15;
	ld.shared.u16 	%rs19, [%r3+128];
	ld.shared.u16 	%rs20, [%r3];
	add.s16 	%rs21, %rs20, %rs19;
	st.shared.u16 	[%r3], %rs21;
$L__BB7_15:
	bar.sync 	0;
	and.b64  	%rd52, %rd1, 255;
	setp.ne.s64 	%p27, %rd52, 0;
	add.s64 	%rd53, %rd1, 128;
	setp.ge.u64 	%p28, %rd53, %rd10;
	or.pred  	%p29, %p27, %p28;
	@%p29 bra 	$L__BB7_17;
	ld.shared.u16 	%rs22, [%r3+256];
	ld.shared.u16 	%rs23, [%r3];
	add.s16 	%rs24, %rs23, %rs22;
	st.shared.u16 	[%r3], %rs24;
$L__BB7_17:
	bar.sync 	0;
	and.b64  	%rd55, %rd1, 511;
	setp.ne.s64 	%p30, %rd55, 0;
	add.s64 	%rd56, %rd1, 256;
	setp.ge.u64 	%p31, %rd56, %rd10;
	or.pred  	%p32, %p30, %p31;
	@%p32 bra 	$L__BB7_19;
	ld.shared.u16 	%rs25, [%r3+512];
	ld.shared.u16 	%rs26, [%r3];
	add.s16 	%rs27, %rs26, %rs25;
	st.shared.u16 	[%r3], %rs27;
$L__BB7_19:
	bar.sync 	0;
	setp.ne.s32 	%p33, %r11, 0;
	@%p33 bra 	$L__BB7_21;
	ld.param.u64 	%rd62, [_ZN7caracal26ComputeHashDistancesKernelILm512ELm1ELm2EEEvPtmPmmmS2_mmm_param_0];
	shr.u64 	%rd57, %rd5, 1;
	mad.lo.s64 	%rd58, %rd57, %rd2, %rd3;
	ld.shared.u16 	%rs28, [%r3];
	cvta.to.global.u64 	%rd59, %rd62;
	shl.b64 	%rd60, %rd58, 1;
	add.s64 	%rd61, %rd59, %rd60;
	st.global.u16 	[%rd61], %rs28;
$L__BB7_21:
	ret;

}
.entry _ZN7caracal26ComputeHashDistancesKernelILm1024ELm1ELm1EEEvPtmPmmmS2_mmm(
	.param .u64 .ptr .align 1 _ZN7caracal26ComputeHashDistancesKernelILm1024ELm1ELm1EEEvPtmPmmmS2_mmm_param_0,
	.param .u64 _ZN7caracal26ComputeHashDistancesKernelILm1024ELm1ELm1EEEvPtmPmmmS2_mmm_param_1,
	.param .u64 .ptr .align 1 _ZN7caracal26ComputeHashDistancesKernelILm1024ELm1ELm1EEEvPtmPmmmS2_mmm_param_2,
	.param .u64 _ZN7caracal26ComputeHashDistancesKernelILm1024ELm1ELm1EEEvPtmPmmmS2_mmm_param_3,
	.param .u64 _ZN7caracal26ComputeHashDistancesKernelILm1024ELm1ELm1EEEvPtmPmmmS2_mmm_param_4,
	.param .u64 .ptr .align 1 _ZN7caracal26ComputeHashDistancesKernelILm1024ELm1ELm1EEEvPtmPmmmS2_mmm_param_5,
	.param .u64 _ZN7caracal26ComputeHashDistancesKernelILm1024ELm1ELm1EEEvPtmPmmmS2_mmm_param_6,
	.param .u64 _ZN7caracal26ComputeHashDistancesKernelILm1024ELm1ELm1EEEvPtmPmmmS2_mmm_param_7,
	.param .u64 _ZN7caracal26ComputeHashDistancesKernelILm1024ELm1ELm1EEEvPtmPmmmS2_mmm_param_8
)
{
	.reg .pred 	%p<37>;
	.reg .b16 	%rs<32>;
	.reg .b32 	%r<37>;
	.reg .b64 	%rd<67>;
	// demoted variable
	.shared .align 8 .b8 _ZZN7caracal26ComputeHashDistancesKernelILm1024ELm1ELm1EEEvPtmPmmmS2_mmmE18cached_left_hashes[8192];
	// demoted variable
	.shared .align 8 .b8 _ZZN7caracal26ComputeHashDistancesKernelILm1024ELm1ELm1EEEvPtmPmmmS2_mmmE19cached_right_hashes[8192];
	// demoted variable
	.shared .align 2 .b8 _ZZN7caracal26ComputeHashDistancesKernelILm1024ELm1ELm1EEEvPtmPmmmS2_mmmE17partial_distances[2048];
	ld.param.u64 	%rd5, [_ZN7caracal26ComputeHashDistancesKernelILm1024ELm1ELm1EEEvPtmPmmmS2_mmm_param_1];
	ld.param.u64 	%rd11, [_ZN7caracal26ComputeHashDistancesKernelILm1024ELm1ELm1EEEvPtmPmmmS2_mmm_param_3];
	ld.param.u64 	%rd7, [_ZN7caracal26ComputeHashDistancesKernelILm1024ELm1ELm1EEEvPtmPmmmS2_mmm_param_4];
	ld.param.u64 	%rd8, [_ZN7caracal26ComputeHashDistancesKernelILm1024ELm1ELm1EEEvPtmPmmmS2_mmm_param_5];
	ld.param.u64 	%rd13, [_ZN7caracal26ComputeHashDistancesKernelILm1024ELm1ELm1EEEvPtmPmmmS2_mmm_param_6];
	ld.param.u64 	%rd10, [_ZN7caracal26ComputeHashDistancesKernelILm1024ELm1ELm1EEEvPtmPmmmS2_mmm_param_8];
	mov.u32 	%r4, %tid.x;
	cvt.u64.u32 	%rd1, %r4;
	mov.u32 	%r1, %tid.y;
	mov.u32 	%r5, %ctaid.y;
	add.s32 	%r6, %r1, %r5;
	cvt.u64.u32 	%rd2, %r6;
	mov.u32 	%r2, %tid.z;
	mov.u32 	%r8, %ctaid.z;
	add.s32 	%r9, %r2, %r8;
	cvt.u64.u32 	%rd3, %r9;
	setp.le.u64 	%p1, %rd10, %rd1;
	setp.le.u64 	%p2, %rd11, %rd2;
	or.pred  	%p3, %p1, %p2;
	setp.le.u64 	%p4, %rd13, %rd3;
	or.pred  	%p5, %p4, %p3;
	@%p5 bra 	$L__BB8_23;
	ld.param.u64 	%rd66, [_ZN7caracal26ComputeHashDistancesKernelILm1024ELm1ELm1EEEvPtmPmmmS2_mmm_param_7];
	ld.param.u64 	%rd65, [_ZN7caracal26ComputeHashDistancesKernelILm1024ELm1ELm1EEEvPtmPmmmS2_mmm_param_2];
	cvt.u32.u64 	%r10, %rd1;
	cvt.u32.u64 	%r11, %rd3;
	cvt.u32.u64 	%r12, %rd2;
	cvta.to.global.u64 	%rd15, %rd65;
	cvta.to.global.u64 	%rd16, %rd8;
	shr.u64 	%rd17, %rd7, 3;
	mad.lo.s64 	%rd18, %rd17, %rd2, %rd1;
	shl.b64 	%rd19, %rd18, 3;
	add.s64 	%rd20, %rd15, %rd19;
	ld.global.u64 	%rd21, [%rd20];
	shl.b32 	%r13, %r12, 13;
	mov.u32 	%r14, _ZZN7caracal26ComputeHashDistancesKernelILm1024ELm1ELm1EEEvPtmPmmmS2_mmmE18cached_left_hashes;
	add.s32 	%r15, %r14, %r13;
	shl.b32 	%r16, %r10, 3;
	add.s32 	%r17, %r15, %r16;
	st.shared.u64 	[%r17], %rd21;
	shr.u64 	%rd22, %rd66, 3;
	mad.lo.s64 	%rd23, %rd22, %rd3, %rd1;
	shl.b64 	%rd24, %rd23, 3;
	add.s64 	%rd25, %rd16, %rd24;
	ld.global.u64 	%rd26, [%rd25];
	shl.b32 	%r18, %r11, 13;
	mov.u32 	%r19, _ZZN7caracal26ComputeHashDistancesKernelILm1024ELm1ELm1EEEvPtmPmmmS2_mmmE19cached_right_hashes;
	add.s32 	%r20, %r19, %r18;
	add.s32 	%r21, %r20, %r16;
	st.shared.u64 	[%r21], %rd26;
	bar.sync 	0;
	shl.b32 	%r22, %r1, 11;
	mov.u32 	%r23, _ZZN7caracal26ComputeHashDistancesKernelILm1024ELm1ELm1EEEvPtmPmmmS2_mmmE17partial_distances;
	add.s32 	%r24, %r23, %r22;
	shl.b32 	%r25, %r2, 11;
	add.s32 	%r26, %r24, %r25;
	shl.b32 	%r27, %r10, 1;
	add.s32 	%r3, %r26, %r27;
	shl.b32 	%r28, %r1, 13;
	add.s32 	%r29, %r14, %r28;
	add.s32 	%r30, %r29, %r16;
	ld.shared.u64 	%rd27, [%r30];
	shl.b32 	%r31, %r2, 13;
	add.s32 	%r32, %r19, %r31;
	add.s32 	%r33, %r32, %r16;
	ld.shared.u64 	%rd28, [%r33];
	xor.b64  	%rd29, %rd28, %rd27;
	popc.b64 	%r34, %rd29;
	cvt.u64.u32 	%rd30, %r34;
	st.shared.u16 	[%r3], %rd30;
	bar.sync 	0;
	and.b64  	%rd31, %rd1, 1;
	setp.eq.b64 	%p6, %rd31, 1;
	add.s64 	%rd32, %rd1, 1;
	setp.ge.u64 	%p7, %rd32, %rd10;
	or.pred  	%p8, %p6, %p7;
	@%p8 bra 	$L__BB8_3;
	ld.shared.u16 	%rs1, [%r3+2];
	ld.shared.u16 	%rs2, [%r3];
	add.s16 	%rs3, %rs2, %rs1;
	st.shared.u16 	[%r3], %rs3;
$L__BB8_3:
	bar.sync 	0;
	and.b64  	%rd34, %rd1, 3;
	setp.ne.s64 	%p9, %rd34, 0;
	add.s64 	%rd35, %rd1, 2;
	setp.ge.u64 	%p10, %rd35, %rd10;
	or.pred  	%p11, %p9, %p10;
	@%p11 bra 	$L__BB8_5;
	ld.shared.u16 	%rs4, [%r3+4];
	ld.shared.u16 	%rs5, [%r3];
	add.s16 	%rs6, %rs5, %rs4;
	st.shared.u16 	[%r3], %rs6;
$L__BB8_5:
	bar.sync 	0;
	and.b64  	%rd37, %rd1, 7;
	setp.ne.s64 	%p12, %rd37, 0;
	add.s64 	%rd38, %rd1, 4;
	setp.ge.u64 	%p13, %rd38, %rd10;
	or.pred  	%p14, %p12, %p13;
	@%p14 bra 	$L__BB8_7;
	ld.shared.u16 	%rs7, [%r3+8];
	ld.shared.u16 	%rs8, [%r3];
	add.s16 	%rs9, %rs8, %rs7;
	st.shared.u16 	[%r3], %rs9;
$L__BB8_7:
	bar.sync 	0;
	and.b64  	%rd40, %rd1, 15;
	setp.ne.s64 	%p15, %rd40, 0;
	add.s64 	%rd41, %rd1, 8;
	setp.ge.u64 	%p16, %rd41, %rd10;
	or.pred  	%p17, %p15, %p16;
	@%p17 bra 	$L__BB8_9;
	ld.shared.u16 	%rs10, [%r3+16];
	ld.shared.u16 	%rs11, [%r3];
	add.s16 	%rs12, %rs11, %rs10;
	st.shared.u16 	[%r3], %rs12;
$L__BB8_9:
	bar.sync 	0;
	and.b64  	%rd43, %rd1, 31;
	setp.ne.s64 	%p18, %rd43, 0;
	add.s64 	%rd44, %rd1, 16;
	setp.ge.u64 	%p19, %rd44, %rd10;
	or.pred  	%p20, %p18, %p19;
	@%p20 bra 	$L__BB8_11;
	ld.shared.u16 	%rs13, [%r3+32];
	ld.shared.u16 	%rs14, [%r3];
	add.s16 	%rs15, %rs14, %rs13;
	st.shared.u16 	[%r3], %rs15;
$L__BB8_11:
	bar.sync 	0;
	and.b64  	%rd46, %rd1, 63;
	setp.ne.s64 	%p21, %rd46, 0;
	add.s64 	%rd47, %rd1, 32;
	setp.ge.u64 	%p22, %rd47, %rd10;
	or.pred  	%p23, %p21, %p22;
	@%p23 bra 	$L__BB8_13;
	ld.shared.u16 	%rs16, [%r3+64];
	ld.shared.u16 	%rs17, [%r3];
	add.s16 	%rs18, %rs17, %rs16;
	st.shared.u16 	[%r3], %rs18;
$L__BB8_13:
	bar.sync 	0;
	and.b64  	%rd49, %rd1, 127;
	setp.ne.s64 	%p24, %rd49, 0;
	add.s64 	%rd50, %rd1, 64;
	setp.ge.u64 	%p25, %rd50, %rd10;
	or.pred  	%p26, %p24, %p25;
	@%p26 bra 	$L__BB8_15;
	ld.shared.u16 	%rs19, [%r3+128];
	ld.shared.u16 	%rs20, [%r3];
	add.s16 	%rs21, %rs20, %rs19;
	st.shared.u16 	[%r3], %rs21;
$L__BB8_15:
	bar.sync 	0;
	and.b64  	%rd52, %rd1, 255;
	setp.ne.s64 	%p27, %rd52, 0;
	add.s64 	%rd53, %rd1, 128;
	setp.ge.u64 	%p28, %rd53, %rd10;
	or.pred  	%p29, %p27, %p28;
	@%p29 bra 	$L__BB8_17;
	ld.shared.u16 	%rs22, [%r3+256];
	ld.shared.u16 	%rs23, [%r3];
	add.s16 	%rs24, %rs23, %rs22;
	st.shared.u16 	[%r3], %rs24;
$L__BB8_17:
	bar.sync 	0;
	and.b64  	%rd55, %rd1, 511;
	setp.ne.s64 	%p30, %rd55, 0;
	add.s64 	%rd56, %rd1, 256;
	setp.ge.u64 	%p31, %rd56, %rd10;
	or.pred  	%p32, %p30, %p31;
	@%p32 bra 	$L__BB8_19;
	ld.shared.u16 	%rs25, [%r3+512];
	ld.shared.u16 	%rs26, [%r3];
	add.s16 	%rs27, %rs26, %rs25;
	st.shared.u16 	[%r3], %rs27;
$L__BB8_19:
	bar.sync 	0;
	setp.ne.s32 	%p33, %r10, 0;
	add.s64 	%rd58, %rd1, 512;
	setp.ge.u64 	%p34, %rd58, %rd10;
	or.pred  	%p35, %p33, %p34;
	@%p35 bra 	$L__BB8_21;
	ld.shared.u16 	%rs28, [%r3+1024];
	ld.shared.u16 	%rs29, [%r3];
	add.s16 	%rs30, %rs29, %rs28;
	st.shared.u16 	[%r3], %rs30;
$L__BB8_21:
	setp.ne.s32 	%p36, %r10, 0;
	bar.sync 	0;
	@%p36 bra 	$L__BB8_23;
	ld.param.u64 	%rd64, [_ZN7caracal26ComputeHashDistancesKernelILm1024ELm1ELm1EEEvPtmPmmmS2_mmm_param_0];
	shr.u64 	%rd59, %rd5, 1;
	mad.lo.s64 	%rd60, %rd59, %rd2, %rd3;
	ld.shared.u16 	%rs31, [%r3];
	cvta.to.global.u64 	%rd61, %rd64;
	shl.b64 	%rd62, %rd60, 1;
	add.s64 	%rd63, %rd61, %rd62;
	st.global.u16 	[%rd63], %rs31;
$L__BB8_23:
	ret;

}


// ===== COMPILED SASS (sm_100) =====

	.target	sm_100

	.elftype	@"ET_EXEC"


//--------------------- .note.nv.tkinfo           --------------------------
	.section	.note.nv.tkinfo,"",@"SHT_NOTE"
	.sectionflags	@"SHF_NOTE_NV_TKINFO"
	.tkinfo
        /*0018*/ 	.word	0x00000002
        /*0030*/ 	.string	""
        /*0030*/ 	.string	"ptxas"
        /*0030*/ 	.string	"Cuda compilation tools, release 13.0, V13.0.88"
        /*0030*/ 	.string	"Build cuda_13.0.r13.0/compiler.36424714_0"
        /*0030*/ 	.string	"-arch sm_100 -m 64 "



//--------------------- .note.nv.cuinfo           --------------------------
	.section	.note.nv.cuinfo,"",@"SHT_NOTE"
	.sectionflags	@"SHF_NOTE_NV_CUINFO"
        /*0018*/ 	.short	0x0002
        /*001a*/ 	.short	0x0064
        /*001c*/ 	.short	0x0082
	.zero		2


//--------------------- .nv.info                  --------------------------
	.section	.nv.info,"",@"SHT_CUDA_INFO"
	.align	4


	//----- nvinfo : EIATTR_REGCOUNT
	.align		4
        /*0000*/ 	.byte	0x04, 0x2f
        /*0002*/ 	.short	(.L_1 - .L_0)
	.align		4
.L_0:
        /*0004*/ 	.word	index@(_ZN7caracal23ConvertDotsToBitsKernelEPjmPfmmm)
        /*0008*/ 	.word	0x0000000e


	//----- nvinfo : EIATTR_FRAME_SIZE
	.align		4
.L_1:
        /*000c*/ 	.byte	0x04, 0x11
        /*000e*/ 	.short	(.L_3 - .L_2)
	.align		4
.L_2:
        /*0010*/ 	.word	index@(_ZN7caracal23ConvertDotsToBitsKernelEPjmPfmmm)
        /*0014*/ 	.word	0x00000000


	//----- nvinfo : EIATTR_REGCOUNT
	.align		4
.L_3:
        /*0018*/ 	.byte	0x04, 0x2f
        /*001a*/ 	.short	(.L_5 - .L_4)
	.align		4
.L_4:
        /*001c*/ 	.word	index@(_ZN7caracal26ComputeHashDistancesKernelILm8ELm8ELm16EEEvPtmPmmmS2_mmm)
        /*0020*/ 	.word	0x00000016


	//----- nvinfo : EIATTR_FRAME_SIZE
	.align		4
.L_5:
        /*0024*/ 	.byte	0x04, 0x11
        /*0026*/ 	.short	(.L_7 - .L_6)
	.align		4
.L_6:
        /*0028*/ 	.word	index@(_ZN7caracal26ComputeHashDistancesKernelILm8ELm8ELm16EEEvPtmPmmmS2_mmm)
        /*002c*/ 	.word	0x00000000


	//----- nvinfo : EIATTR_REGCOUNT
	.align		4
.L_7:
        /*0030*/ 	.byte	0x04, 0x2f
        /*0032*/ 	.short	(.L_9 - .L_8)
	.align		4
.L_8:
        /*0034*/ 	.word	index@(_ZN7caracal26ComputeHashDistancesKernelILm16ELm8ELm8EEEvPtmPmmmS2_mmm)
        /*0038*/ 	.word	0x00000016


	//----- nvinfo : EIATTR_FRAME_SIZE
	.align		4
.L_9:
        /*003c*/ 	.byte	0x04, 0x11
        /*003e*/ 	.short	(.L_11 - .L_10)
	.align		4
.L_10:
        /*0040*/ 	.word	index@(_ZN7caracal26ComputeHashDistancesKernelILm16ELm8ELm8EEEvPtmPmmmS2_mmm)
        /*0044*/ 	.word	0x00000000


	//----- nvinfo : EIATTR_REGCOUNT
	.align		4
.L_11:
        /*0048*/ 	.byte	0x04, 0x2f
        /*004a*/ 	.short	(.L_13 - .L_12)
	.align		4
.L_12:
        /*004c*/ 	.word	index@(_ZN7caracal26ComputeHashDistancesKernelILm32ELm4ELm8EEEvPtmPmmmS2_mmm)
        /*0050*/ 	.word	0x00000016


	//----- nvinfo : EIATTR_FRAME_SIZE
	.align		4
.L_13:
        /*0054*/ 	.byte	0x04, 0x11
        /*0056*/ 	.short	(.L_15 - .L_14)
	.align		4
.L_14:
        /*0058*/ 	.word	index@(_ZN7caracal26ComputeHashDistancesKernelILm32ELm4ELm8EEEvPtmPmmmS2_mmm)
        /*005c*/ 	.word	0x00000000


	//----- nvinfo : EIATTR_REGCOUNT
	.align		4
.L_15:
        /*0060*/ 	.byte	0x04, 0x2f
        /*0062*/ 	.short	(.L_17 - .L_16)
	.align		4
.L_16:
        /*0064*/ 	.word	index@(_ZN7caracal26ComputeHashDistancesKernelILm64ELm4ELm4EEEvPtmPmmmS2_mmm)
        /*0068*/ 	.word	0x00000016


	//----- nvinfo : EIATTR_FRAME_SIZE
	.align		4
.L_17:
        /*006c*/ 	.byte	0x04, 0x11
        /*006e*/ 	.short	(.L_19 - .L_18)
	.align		4
.L_18:
        /*0070*/ 	.word	index@(_ZN7caracal26ComputeHashDistancesKernelILm64ELm4ELm4EEEvPtmPmmmS2_mmm)
        /*0074*/ 	.word	0x00000000


	//----- nvinfo : EIATTR_REGCOUNT
	.align		4
.L_19:
        /*0078*/ 	.byte	0x04, 0x2f
        /*007a*/ 	.short	(.L_21 - .L_20)
	.align		4
.L_20:
        /*007c*/ 	.word	index@(_ZN7caracal26ComputeHashDistancesKernelILm128ELm2ELm4EEEvPtmPmmmS2_mmm)
        /*0080*/ 	.word	0x00000016


	//----- nvinfo : EIATTR_FRAME_SIZE
	.align		4
.L_21:
        /*0084*/ 	.byte	0x04, 0x11
        /*0086*/ 	.short	(.L_23 - .L_22)
	.align		4
.L_22:
        /*0088*/ 	.word	index@(_ZN7caracal26ComputeHashDistancesKernelILm128ELm2ELm4EEEvPtmPmmmS2_mmm)
        /*008c*/ 	.word	0x00000000


	//----- nvinfo : EIATTR_REGCOUNT
	.align		4
.L_23:
        /*0090*/ 	.byte	0x04, 0x2f
        /*0092*/ 	.short	(.L_25 - .L_24)
	.align		4
.L_24:
        /*0094*/ 	.word	index@(_ZN7caracal26ComputeHashDistancesKernelILm256ELm2ELm2EEEvPtmPmmmS2_mmm)
        /*0098*/ 	.word	0x00000016


	//----- nvinfo : EIATTR_FRAME_SIZE
	.align		4
.L_25:
        /*009c*/ 	.byte	0x04, 0x11
        /*009e*/ 	.short	(.L_27 - .L_26)
	.align		4
.L_26:
        /*00a0*/ 	.word	index@(_ZN7caracal26ComputeHashDistancesKernelILm256ELm2ELm2EEEvPtmPmmmS2_mmm)
        /*00a4*/ 	.word	0x00000000


	//----- nvinfo : EIATTR_REGCOUNT
	.align		4
.L_27:
        /*00a8*/ 	.byte	0x04, 0x2f
        /*00aa*/ 	.short	(.L_29 - .L_28)
	.align		4
.L_28:
        /*00ac*/ 	.word	index@(_ZN7caracal26ComputeHashDistancesKernelILm512ELm1ELm2EEEvPtmPmmmS2_mmm)
        /*00b0*/ 	.word	0x00000016


	//----- nvinfo : EIATTR_FRAME_SIZE
	.align		4
.L_29:
        /*00b4*/ 	.byte	0x04, 0x11
        /*00b6*/ 	.short	(.L_31 - .L_30)
	.align		4
.L_30:
        /*00b8*/ 	.word	index@(_ZN7caracal26ComputeHashDistancesKernelILm512ELm1ELm2EEEvPtmPmmmS2_mmm)
        /*00bc*/ 	.word	0x00000000


	//----- nvinfo : EIATTR_REGCOUNT
	.align		4
.L_31:
        /*00c0*/ 	.byte	0x04, 0x2f
        /*00c2*/ 	.short	(.L_33 - .L_32)
	.align		4
.L_32:
        /*00c4*/ 	.word	index@(_ZN7caracal26ComputeHashDistancesKernelILm1024ELm1ELm1EEEvPtmPmmmS2_mmm)
        /*00c8*/ 	.word	0x00000016


	//----- nvinfo : EIATTR_FRAME_SIZE
	.align		4
.L_33:
        /*00cc*/ 	.byte	0x04, 0x11
        /*00ce*/ 	.short	(.L_35 - .L_34)
	.align		4
.L_34:
        /*00d0*/ 	.word	index@(_ZN7caracal26ComputeHashDistancesKernelILm1024ELm1ELm1EEEvPtmPmmmS2_mmm)
        /*00d4*/ 	.word	0x00000000


	//----- nvinfo : EIATTR_MIN_STACK_SIZE
	.align		4
.L_35:
        /*00d8*/ 	.byte	0x04, 0x12
        /*00da*/ 	.short	(.L_37 - .L_36)
	.align		4
.L_36:
        /*00dc*/ 	.word	index@(_ZN7caracal26ComputeHashDistancesKernelILm1024ELm1ELm1EEEvPtmPmmmS2_mmm)
        /*00e0*/ 	.word	0x00000000


	//----- nvinfo : EIATTR_MIN_STACK_SIZE
	.align		4
.L_37:
        /*00e4*/ 	.byte	0x04, 0x12
        /*00e6*/ 	.short	(.L_39 - .L_38)
	.align		4
.L_38:
        /*00e8*/ 	.word	index@(_ZN7caracal26ComputeHashDistancesKernelILm512ELm1ELm2EEEvPtmPmmmS2_mmm)
        /*00ec*/ 	.word	0x00000000


	//----- nvinfo : EIATTR_MIN_STACK_SIZE
	.align		4
.L_39:
        /*00f0*/ 	.byte	0x04, 0x12
        /*00f2*/ 	.short	(.L_41 - .L_40)
	.align		4
.L_40:
        /*00f4*/ 	.word	index@(_ZN7caracal26ComputeHashDistancesKernelILm256ELm2ELm2EEEvPtmPmmmS2_mmm)
        /*00f8*/ 	.word	0x00000000


	//----- nvinfo : EIATTR_MIN_STACK_SIZE
	.align		4
.L_41:
        /*00fc*/ 	.byte	0x04, 0x12
        /*00fe*/ 	.short	(.L_43 - .L_42)
	.align		4
.L_42:
        /*0100*/ 	.word	index@(_ZN7caracal26ComputeHashDistancesKernelILm128ELm2ELm4EEEvPtmPmmmS2_mmm)
        /*0104*/ 	.word	0x00000000


	//----- nvinfo : EIATTR_MIN_STACK_SIZE
	.align		4
.L_43:
        /*0108*/ 	.byte	0x04, 0x12
        /*010a*/ 	.short	(.L_45 - .L_44)
	.align		4
.L_44:
        /*010c*/ 	.word	index@(_ZN7caracal26ComputeHashDistancesKernelILm64ELm4ELm4EEEvPtmPmmmS2_mmm)
        /*0110*/ 	.word	0x00000000


	//----- nvinfo : EIATTR_MIN_STACK_SIZE
	.align		4
.L_45:
        /*0114*/ 	.byte	0x04, 0x12
        /*0116*/ 	.short	(.L_47 - .L_46)
	.align		4
.L_46:
        /*0118*/ 	.word	index@(_ZN7caracal26ComputeHashDistancesKernelILm32ELm4ELm8EEEvPtmPmmmS2_mmm)
        /*011c*/ 	.word	0x00000000


	//----- nvinfo : EIATTR_MIN_STACK_SIZE
	.align		4
.L_47:
        /*0120*/ 	.byte	0x04, 0x12
        /*0122*/ 	.short	(.L_49 - .L_48)
	.align		4
.L_48:
        /*0124*/ 	.word	index@(_ZN7caracal26ComputeHashDistancesKernelILm16ELm8ELm8EEEvPtmPmmmS2_mmm)
        /*0128*/ 	.word	0x00000000


	//----- nvinfo : EIATTR_MIN_STACK_SIZE
	.align		4
.L_49:
        /*012c*/ 	.byte	0x04, 0x12
        /*012e*/ 	.short	(.L_51 - .L_50)
	.align		4
.L_50:
        /*0130*/ 	.word	index@(_ZN7caracal26ComputeHashDistancesKernelILm8ELm8ELm16EEEvPtmPmmmS2_mmm)
        /*0134*/ 	.word	0x00000000


	//----- nvinfo : EIATTR_MIN_STACK_SIZE
	.align		4
.L_51:
        /*0138*/ 	.byte	0x04, 0x12
        /*013a*/ 	.short	(.L_53 - .L_52)
	.align		4
.L_52:
        /*013c*/ 	.word	index@(_ZN7caracal23ConvertDotsToBitsKernelEPjmPfmmm)
        /*0140*/ 	.word	0x00000000
.L_53:


//--------------------- .nv.compat                --------------------------
	.section	.nv.compat,"",@"SHT_CUDA_COMPAT_INFO"
	.align	4
        /*0000*/ 	.byte	0x02, 0x09, 0x00, 0x00, 0x02, 0x02, 0x01, 0x00, 0x02, 0x05, 0x05, 0x00, 0x03, 0x07, 0x01, 0x01
        /*0010*/ 	.byte	0x02, 0x03, 0x00, 0x00, 0x02, 0x06, 0x01, 0x00, 0x04, 0x0b, 0x08, 0x00, 0x09, 0x00, 0x00, 0x00
        /*0020*/ 	.byte	0x00, 0x00, 0x00, 0x00


//--------------------- .nv.info._ZN7caracal26ComputeHashDistancesKernelILm1024ELm1ELm1EEEvPtmPmmmS2_mmm --------------------------
	.section	.nv.info._ZN7caracal26ComputeHashDistancesKernelILm1024ELm1ELm1EEEvPtmPmmmS2_mmm,"",@"SHT_CUDA_INFO"
	.sectionflags	@""
	.align	4


	//----- nvinfo : EIATTR_CUDA_API_VERSION
	.align		4
        /*0000*/ 	.byte	0x04, 0x37
        /*0002*/ 	.short	(.L_55 - .L_54)
.L_54:
        /*0004*/ 	.word	0x00000082


	//----- nvinfo : EIATTR_KPARAM_INFO
	.align		4
.L_55:
        /*0008*/ 	.byte	0x04, 0x17
        /*000a*/ 	.short	(.L_57 - .L_56)
.L_56:
        /*000c*/ 	.word	0x00000000
        /*0010*/ 	.short	0x0008
        /*0012*/ 	.short	0x0040
        /*0014*/ 	.byte	0x00, 0xf0, 0x21, 0x00


	//----- nvinfo : EIATTR_KPARAM_INFO
	.align		4
.L_57:
        /*0018*/ 	.byte	0x04, 0x17
        /*001a*/ 	.short	(.L_59 - .L_58)
.L_58:
        /*001c*/ 	.word	0x00000000
        /*0020*/ 	.short	0x0007
        /*0022*/ 	.short	0x0038
        /*0024*/ 	.byte	0x00, 0xf0, 0x21, 0x00


	//----- nvinfo : EIATTR_KPARAM_INFO
	.align		4
.L_59:
        /*0028*/ 	.byte	0x04, 0x17
        /*002a*/ 	.short	(.L_61 - .L_60)
.L_60:
        /*002c*/ 	.word	0x00000000
        /*0030*/ 	.short	0x0006
        /*0032*/ 	.short	0x0030
        /*0034*/ 	.byte	0x00, 0xf0, 0x21, 0x00


	//----- nvinfo : EIATTR_KPARAM_INFO
	.align		4
.L_61:
        /*0038*/ 	.byte	0x04, 0x17
        /*003a*/ 	.short	(.L_63 - .L_62)
.L_62:
        /*003c*/ 	.word	0x00000000
        /*0040*/ 	.short	0x0005
        /*0042*/ 	.short	0x0028
        /*0044*/ 	.byte	0x00, 0xf5, 0x21, 0x00


	//----- nvinfo : EIATTR_KPARAM_INFO
	.align		4
.L_63:
        /*0048*/ 	.byte	0x04, 0x17
        /*004a*/ 	.short	(.L_65 - .L_64)
.L_64:
        /*004c*/ 	.word	0x00000000
        /*0050*/ 	.short	0x0004
        /*0052*/ 	.short	0x0020
        /*0054*/ 	.byte	0x00, 0xf0, 0x21, 0x00


	//----- nvinfo : EIATTR_KPARAM_INFO
	.align		4
.L_65:
        /*0058*/ 	.byte	0x04, 0x17
        /*005a*/ 	.short	(.L_67 - .L_66)
.L_66:
        /*005c*/ 	.word	0x00000000
        /*0060*/ 	.short	0x0003
        /*0062*/ 	.short	0x0018
        /*0064*/ 	.byte	0x00, 0xf0, 0x21, 0x00


	//----- nvinfo : EIATTR_KPARAM_INFO
	.align		4
.L_67:
        /*0068*/ 	.byte	0x04, 0x17
        /*006a*/ 	.short	(.L_69 - .L_68)
.L_68:
        /*006c*/ 	.word	0x00000000
        /*0070*/ 	.short	0x0002
        /*0072*/ 	.short	0x0010
        /*0074*/ 	.byte	0x00, 0xf5, 0x21, 0x00


	//----- nvinfo : EIATTR_KPARAM_INFO
	.align		4
.L_69:
        /*0078*/ 	.byte	0x04, 0x17
        /*007a*/ 	.short	(.L_71 - .L_70)
.L_70:
        /*007c*/ 	.word	0x00000000
        /*0080*/ 	.short	0x0001
        /*0082*/ 	.short	0x0008
        /*0084*/ 	.byte	0x00, 0xf0, 0x21, 0x00


	//----- nvinfo : EIATTR_KPARAM_INFO
	.align		4
.L_71:
        /*0088*/ 	.byte	0x04, 0x17
        /*008a*/ 	.short	(.L_73 - .L_72)
.L_72:
        /*008c*/ 	.word	0x00000000
        /*0090*/ 	.short	0x0000
        /*0092*/ 	.short	0x0000
        /*0094*/ 	.byte	0x00, 0xf5, 0x21, 0x00


	//----- nvinfo : EIATTR_SPARSE_MMA_MASK
	.align		4
.L_73:
        /*0098*/ 	.byte	0x03, 0x50
        /*009a*/ 	.short	0x0000


	//----- nvinfo : EIATTR_MAXREG_COUNT
	.align		4
        /*009c*/ 	.byte	0x03, 0x1b
        /*009e*/ 	.short	0x00ff


	//----- nvinfo : EIATTR_NUM_BARRIERS
	.align		4
        /*00a0*/ 	.byte	0x02, 0x4c
        /*00a2*/ 	.byte	0x01
	.zero		1


	//----- nvinfo : EIATTR_MERCURY_ISA_VERSION
	.align		4
        /*00a4*/ 	.byte	0x03, 0x5f
        /*00a6*/ 	.short	0x0101


	//----- nvinfo : EIATTR_VRC_CTA_INIT_COUNT
	.align		4
        /*00a8*/ 	.byte	0x02, 0x4a
	.zero		1
	.zero		1


	//----- nvinfo : EIATTR_EXIT_INSTR_OFFSETS
	.align		4
        /*00ac*/ 	.byte	0x04, 0x1c
        /*00ae*/ 	.short	(.L_75 - .L_74)


	//   ....[0]....
.L_74:
        /*00b0*/ 	.word	0x00000110


	//   ....[1]....
        /*00b4*/ 	.word	0x00000ac0


	//   ....[2]....
        /*00b8*/ 	.word	0x00000b80


	//----- nvinfo : EIATTR_CBANK_PARAM_SIZE
	.align		4
.L_75:
        /*00bc*/ 	.byte	0x03, 0x19
        /*00be*/ 	.short	0x0048


	//----- nvinfo : EIATTR_PARAM_CBANK
	.align		4
        /*00c0*/ 	.byte	0x04, 0x0a
        /*00c2*/ 	.short	(.L_77 - .L_76)
	.align		4
.L_76:
        /*00c4*/ 	.word	index@(.nv.constant0._ZN7caracal26ComputeHashDistancesKernelILm1024ELm1ELm1EEEvPtmPmmmS2_mmm)
        /*00c8*/ 	.short	0x0380
        /*00ca*/ 	.short	0x0048


	//----- nvinfo : EIATTR_SW_WAR
	.align		4
.L_77:
        /*00cc*/ 	.byte	0x04, 0x36
        /*00ce*/ 	.short	(.L_79 - .L_78)
.L_78:
        /*00d0*/ 	.word	0x00000008
.L_79:


//--------------------- .nv.info._ZN7caracal26ComputeHashDistancesKernelILm512ELm1ELm2EEEvPtmPmmmS2_mmm --------------------------
	.section	.nv.info._ZN7caracal26ComputeHashDistancesKernelILm512ELm1ELm2EEEvPtmPmmmS2_mmm,"",@"SHT_CUDA_INFO"
	.sectionflags	@""
	.align	4


	//----- nvinfo : EIATTR_CUDA_API_VERSION
	.align		4
        /*0000*/ 	.byte	0x04, 0x37
        /*0002*/ 	.short	(.L_81 - .L_80)
.L_80:
        /*0004*/ 	.word	0x00000082


	//----- nvinfo : EIATTR_KPARAM_INFO
	.align		4
.L_81:
        /*0008*/ 	.byte	0x04, 0x17
        /*000a*/ 	.short	(.L_83 - .L_82)
.L_82:
        /*000c*/ 	.word	0x00000000
        /*0010*/ 	.short	0x0008
        /*0012*/ 	.short	0x0040
        /*0014*/ 	.byte	0x00, 0xf0, 0x21, 0x00


	//----- nvinfo : EIATTR_KPARAM_INFO
	.align		4
.L_83:
        /*0018*/ 	.byte	0x04, 0x17
        /*001a*/ 	.short	(.L_85 - .L_84)
.L_84:
        /*001c*/ 	.word	0x00000000
        /*0020*/ 	.short	0x0007
        /*0022*/ 	.short	0x0038
        /*0024*/ 	.byte	0x00, 0xf0, 0x21, 0x00


	//----- nvinfo : EIATTR_KPARAM_INFO
	.align		4
.L_85:
        /*0028*/ 	.byte	0x04, 0x17
        /*002a*/ 	.short	(.L_87 - .L_86)
.L_86:
        /*002c*/ 	.word	0x00000000
        /*0030*/ 	.short	0x0006
        /*0032*/ 	.short	0x0030
        /*0034*/ 	.byte	0x00, 0xf0, 0x21, 0x00


	//----- nvinfo : EIATTR_KPARAM_INFO
	.align		4
.L_87:
        /*0038*/ 	.byte	0x04, 0x17
        /*003a*/ 	.short	(.L_89 - .L_88)
.L_88:
        /*003c*/ 	.word	0x00000000
        /*0040*/ 	.short	0x0005
        /*0042*/ 	.short	0x0028
        /*0044*/ 	.byte	0x00, 0xf5, 0x21, 0x00


	//----- nvinfo : EIATTR_KPARAM_INFO
	.align		4
.L_89:
        /*0048*/ 	.byte	0x04, 0x17
        /*004a*/ 	.short	(.L_91 - .L_90)
.L_90:
        /*004c*/ 	.word	0x00000000
        /*0050*/ 	.short	0x0004
        /*0052*/ 	.short	0x0020
        /*0054*/ 	.byte	0x00, 0xf0, 0x21, 0x00


	//----- nvinfo : EIATTR_KPARAM_INFO
	.align		4
.L_91:
        /*0058*/ 	.byte	0x04, 0x17
        /*005a*/ 	.short	(.L_93 - .L_92)
.L_92:
        /*005c*/ 	.word	0x00000000
        /*0060*/ 	.short	0x0003
        /*0062*/ 	.short	0x0018
        /*0064*/ 	.byte	0x00, 0xf0, 0x21, 0x00


	//----- nvinfo : EIATTR_KPARAM_INFO
	.align		4
.L_93:
        /*0068*/ 	.byte	0x04, 0x17
        /*006a*/ 	.short	(.L_95 - .L_94)
.L_94:
        /*006c*/ 	.word	0x00000000
        /*0070*/ 	.short	0x0002
        /*0072*/ 	.short	0x0010
        /*0074*/ 	.byte	0x00, 0xf5, 0x21, 0x00


	//----- nvinfo : EIATTR_KPARAM_INFO
	.align		4
.L_95:
        /*0078*/ 	.byte	0x04, 0x17
        /*007a*/ 	.short	(.L_97 - .L_96)
.L_96:
        /*007c*/ 	.word	0x00000000
        /*0080*/ 	.short	0x0001
        /*0082*/ 	.short	0x0008
        /*0084*/ 	.byte	0x00, 0xf0, 0x21, 0x00


	//----- nvinfo : EIATTR_KPARAM_INFO
	.align		4
.L_97:
        /*0088*/ 	.byte	0x04, 0x17
        /*008a*/ 	.short	(.L_99 - .L_98)
.L_98:
        /*008c*/ 	.word	0x00000000
        /*0090*/ 	.short	0x0000
        /*0092*/ 	.short	0x0000
        /*0094*/ 	.byte	0x00, 0xf5, 0x21, 0x00


	//----- nvinfo : EIATTR_SPARSE_MMA_MASK
	.align		4
.L_99:
        /*0098*/ 	.byte	0x03, 0x50
        /*009a*/ 	.short	0x0000


	//----- nvinfo : EIATTR_MAXREG_COUNT
	.align		4
        /*009c*/ 	.byte	0x03, 0x1b
        /*009e*/ 	.short	0x00ff


	//----- nvinfo : EIATTR_NUM_BARRIERS
	.align		4
        /*00a0*/ 	.byte	0x02, 0x4c
        /*00a2*/ 	.byte	0x01
	.zero		1


	//----- nvinfo : EIATTR_MERCURY_ISA_VERSION
	.align		4
        /*00a4*/ 	.byte	0x03, 0x5f
        /*00a6*/ 	.short	0x0101


	//----- nvinfo : EIATTR_VRC_CTA_INIT_COUNT
	.align		4
        /*00a8*/ 	.byte	0x02, 0x4a
	.zero		1
	.zero		1


	//----- nvinfo : EIATTR_EXIT_INSTR_OFFSETS
	.align		4
        /*00ac*/ 	.byte	0x04, 0x1c
        /*00ae*/ 	.short	(.L_101 - .L_100)


	//   ....[0]....
.L_100:
        /*00b0*/ 	.word	0x00000110


	//   ....[1]....
        /*00b4*/ 	.word	0x00000a20


	//   ....[2]....
        /*00b8*/ 	.word	0x00000ae0


	//----- nvinfo : EIATTR_CBANK_PARAM_SIZE
	.align		4
.L_101:
        /*00bc*/ 	.byte	0x03, 0x19
        /*00be*/ 	.short	0x0048


	//----- nvinfo : EIATTR_PARAM_CBANK
	.align		4
        /*00c0*/ 	.byte	0x04, 0x0a
        /*00c2*/ 	.short	(.L_103 - .L_102)
	.align		4
.L_102:
        /*00c4*/ 	.word	index@(.nv.constant0._ZN7caracal26ComputeHashDistancesKernelILm512ELm1ELm2EEEvPtmPmmmS2_mmm)
        /*00c8*/ 	.short	0x0380
        /*00ca*/ 	.short	0x0048


	//----- nvinfo : EIATTR_SW_WAR
	.align		4
.L_103:
        /*00cc*/ 	.byte	0x04, 0x36
        /*00ce*/ 	.short	(.L_105 - .L_104)
.L_104:
        /*00d0*/ 	.word	0x00000008
.L_105:


//--------------------- .nv.info._ZN7caracal26ComputeHashDistancesKernelILm256ELm2ELm2EEEvPtmPmmmS2_mmm --------------------------
	.section	.nv.info._ZN7caracal26ComputeHashDistancesKernelILm256ELm2ELm2EEEvPtmPmmmS2_mmm,"",@"SHT_CUDA_INFO"
	.sectionflags	@""
	.align	4


	//----- nvinfo : EIATTR_CUDA_API_VERSION
	.align		4
        /*0000*/ 	.byte	0x04, 0x37
        /*0002*/ 	.short	(.L_107 - .L_106)
.L_106:
        /*0004*/ 	.word	0x00000082


	//----- nvinfo : EIATTR_KPARAM_INFO
	.align		4
.L_107:
        /*0008*/ 	.byte	0x04, 0x17
        /*000a*/ 	.short	(.L_109 - .L_108)
.L_108:
        /*000c*/ 	.word	0x00000000
        /*0010*/ 	.short	0x0008
        /*0012*/ 	.short	0x0040
        /*0014*/ 	.byte	0x00, 0xf0, 0x21, 0x00


	//----- nvinfo : EIATTR_KPARAM_INFO
	.align		4
.L_109:
        /*0018*/ 	.byte	0x04, 0x17
        /*001a*/ 	.short	(.L_111 - .L_110)
.L_110:
        /*001c*/ 	.word	0x00000000
        /*0020*/ 	.short	0x0007
        /*0022*/ 	.short	0x0038
        /*0024*/ 	.byte	0x00, 0xf0, 0x21, 0x00


	//----- nvinfo : EIATTR_KPARAM_INFO
	.align		4
.L_111:
        /*0028*/ 	.byte	0x04, 0x17
        /*002a*/ 	.short	(.L_113 - .L_112)
.L_112:
        /*002c*/ 	.word	0x00000000
        /*0030*/ 	.short	0x0006
        /*0032*/ 	.short	0x0030
        /*0034*/ 	.byte	0x00, 0xf0, 0x21, 0x00


	//----- nvinfo : EIATTR_KPARAM_INFO
	.align		4
.L_113:
        /*0038*/ 	.byte	0x04, 0x17
        /*003a*/ 	.short	(.L_115 - .L_114)
.L_114:
        /*003c*/ 	.word	0x00000000
        /*0040*/ 	.short	0x0005
        /*0042*/ 	.short	0x0028
        /*0044*/ 	.byte	0x00, 0xf5, 0x21, 0x00


	//----- nvinfo : EIATTR_KPARAM_INFO
	.align		4
.L_115:
        /*0048*/ 	.byte	0x04, 0x17
        /*004a*/ 	.short	(.L_117 - .L_116)
.L_116:
        /*004c*/ 	.word	0x00000000
        /*0050*/ 	.short	0x0004
        /*0052*/ 	.short	0x0020
        /*0054*/ 	.byte	0x00, 0xf0, 0x21, 0x00


	//----- nvinfo : EIATTR_KPARAM_INFO
	.align		4
.L_117:
        /*0058*/ 	.byte	0x04, 0x17
        /*005a*/ 	.short	(.L_119 - .L_118)
.L_118:
        /*005c*/ 	.word	0x00000000
        /*0060*/ 	.short	0x0003
        /*0062*/ 	.short	0x0018
        /*0064*/ 	.byte	0x00, 0xf0, 0x21, 0x00


	//----- nvinfo : EIATTR_KPARAM_INFO
	.align		4
.L_119:
        /*0068*/ 	.byte	0x04, 0x17
        /*006a*/ 	.short	(.L_121 - .L_120)
.L_120:
        /*006c*/ 	.word	0x00000000
        /*0070*/ 	.short	0x0002
        /*0072*/ 	.short	0x0010
        /*0074*/ 	.byte	0x00, 0xf5, 0x21, 0x00


	//----- nvinfo : EIATTR_KPARAM_INFO
	.align		4
.L_121:
        /*0078*/ 	.byte	0x04, 0x17
        /*007a*/ 	.short	(.L_123 - .L_122)
.L_122:
        /*007c*/ 	.word	0x00000000
        /*0080*/ 	.short	0x0001
        /*0082*/ 	.short	0x0008
        /*0084*/ 	.byte	0x00, 0xf0, 0x21, 0x00


	//----- nvinfo : EIATTR_KPARAM_INFO
	.align		4
.L_123:
        /*0088*/ 	.byte	0x04, 0x17
        /*008a*/ 	.short	(.L_125 - .L_124)
.L_124:
        /*008c*/ 	.word	0x00000000
        /*0090*/ 	.short	0x0000
        /*0092*/ 	.short	0x0000
        /*0094*/ 	.byte	0x00, 0xf5, 0x21, 0x00


	//----- nvinfo : EIATTR_SPARSE_MMA_MASK
	.align		4
.L_125:
        /*0098*/ 	.byte	0x03, 0x50
        /*009a*/ 	.short	0x0000


	//----- nvinfo : EIATTR_MAXREG_COUNT
	.align		4
        /*009c*/ 	.byte	0x03, 0x1b
        /*009e*/ 	.short	0x00ff


	//----- nvinfo : EIATTR_NUM_BARRIERS
	.align		4
        /*00a0*/ 	.byte	0x02, 0x4c
        /*00a2*/ 	.byte	0x01
	.zero		1


	//----- nvinfo : EIATTR_MERCURY_ISA_VERSION
	.align		4
        /*00a4*/ 	.byte	0x03, 0x5f
        /*00a6*/ 	.short	0x0101


	//----- nvinfo : EIATTR_VRC_CTA_INIT_COUNT
	.align		4
        /*00a8*/ 	.byte	0x02, 0x4a
	.zero		1
	.zero		1


	//----- nvinfo : EIATTR_EXIT_INSTR_OFFSETS
	.align		4
        /*00ac*/ 	.byte	0x04, 0x1c
        /*00ae*/ 	.short	(.L_127 - .L_126)


	//   ....[0]....
.L_126:
        /*00b0*/ 	.word	0x00000110


	//   ....[1]....
        /*00b4*/ 	.word	0x00000980


	//   ....[2]....
        /*00b8*/ 	.word	0x00000a40


	//----- nvinfo : EIATTR_CBANK_PARAM_SIZE
	.align		4
.L_127:
        /*00bc*/ 	.byte	0x03, 0x19
        /*00be*/ 	.short	0x0048


	//----- nvinfo : EIATTR_PARAM_CBANK
	.align		4
        /*00c0*/ 	.byte	0x04, 0x0a
        /*00c2*/ 	.short	(.L_129 - .L_128)
	.align		4
.L_128:
        /*00c4*/ 	.word	index@(.nv.constant0._ZN7caracal26ComputeHashDistancesKernelILm256ELm2ELm2EEEvPtmPmmmS2_mmm)
        /*00c8*/ 	.short	0x0380
        /*00ca*/ 	.short	0x0048


	//----- nvinfo : EIATTR_SW_WAR
	.align		4
.L_129:
        /*00cc*/ 	.byte	0x04, 0x36
        /*00ce*/ 	.short	(.L_131 - .L_130)
.L_130:
        /*00d0*/ 	.word	0x00000008
.L_131:


//--------------------- .nv.info._ZN7caracal26ComputeHashDistancesKernelILm128ELm2ELm4EEEvPtmPmmmS2_mmm --------------------------
	.section	.nv.info._ZN7caracal26ComputeHashDistancesKernelILm128ELm2ELm4EEEvPtmPmmmS2_mmm,"",@"SHT_CUDA_INFO"
	.sectionflags	@""
	.align	4


	//----- nvinfo : EIATTR_CUDA_API_VERSION
	.align		4
        /*0000*/ 	.byte	0x04, 0x37
        /*0002*/ 	.short	(.L_133 - .L_132)
.L_132:
        /*0004*/ 	.word	0x00000082


	//----- nvinfo : EIATTR_KPARAM_INFO
	.align		4
.L_133:
        /*0008*/ 	.byte	0x04, 0x17
        /*000a*/ 	.short	(.L_135 - .L_134)
.L_134:
        /*000c*/ 	.word	0x00000000
        /*0010*/ 	.short	0x0008
        /*0012*/ 	.short	0x0040
        /*0014*/ 	.byte	0x00, 0xf0, 0x21, 0x00


	//----- nvinfo : EIATTR_KPARAM_INFO
	.align		4
.L_135:
        /*0018*/ 	.byte	0x04, 0x17
        /*001a*/ 	.short	(.L_137 - .L_136)
.L_136:
        /*001c*/ 	.word	0x00000000
        /*0020*/ 	.short	0x0007
        /*0022*/ 	.short	0x0038
        /*0024*/ 	.byte	0x00, 0xf0, 0x21, 0x00


	//----- nvinfo : EIATTR_KPARAM_INFO
	.align		4
.L_137:
        /*0028*/ 	.byte	0x04, 0x17
        /*002a*/ 	.short	(.L_139 - .L_138)
.L_138:
        /*002c*/ 	.word	0x00000000
        /*0030*/ 	.short	0x0006
        /*0032*/ 	.short	0x0030
        /*0034*/ 	.byte	0x00, 0xf0, 0x21, 0x00


	//----- nvinfo : EIATTR_KPARAM_INFO
	.align		4
.L_139:
        /*0038*/ 	.byte	0x04, 0x17
        /*003a*/ 	.short	(.L_141 - .L_140)
.L_140:
        /*003c*/ 	.word	0x00000000
        /*0040*/ 	.short	0x0005
        /*0042*/ 	.short	0x0028
        /*0044*/ 	.byte	0x00, 0xf5, 0x21, 0x00


	//----- nvinfo : EIATTR_KPARAM_INFO
	.align		4
.L_141:
        /*0048*/ 	.byte	0x04, 0x17
        /*004a*/ 	.short	(.L_143 - .L_142)
.L_142:
        /*004c*/ 	.word	0x00000000
        /*0050*/ 	.short	0x0004
        /*0052*/ 	.short	0x0020
        /*0054*/ 	.byte	0x00, 0xf0, 0x21, 0x00


	//----- nvinfo : EIATTR_KPARAM_INFO
	.align		4
.L_143:
        /*0058*/ 	.byte	0x04, 0x17
        /*005a*/ 	.short	(.L_145 - .L_144)
.L_144:
        /*005c*/ 	.word	0x00000000
        /*0060*/ 	.short	0x0003
        /*0062*/ 	.short	0x0018
        /*0064*/ 	.byte	0x00, 0xf0, 0x21, 0x00


	//----- nvinfo : EIATTR_KPARAM_INFO
	.align		4
.L_145:
        /*0068*/ 	.byte	0x04, 0x17
        /*006a*/ 	.short	(.L_147 - .L_146)
.L_146:
        /*006c*/ 	.word	0x00000000
        /*0070*/ 	.short	0x0002
        /*0072*/ 	.short	0x0010
        /*0074*/ 	.byte	0x00, 0xf5, 0x21, 0x00


	//----- nvinfo : EIATTR_KPARAM_INFO
	.align		4
.L_147:
        /*0078*/ 	.byte	0x04, 0x17
        /*007a*/ 	.short	(.L_149 - .L_148)
.L_148:
        /*007c*/ 	.word	0x00000000
        /*0080*/ 	.short	0x0001
        /*0082*/ 	.short	0x0008
        /*0084*/ 	.byte	0x00, 0xf0, 0x21, 0x00


	//----- nvinfo : EIATTR_KPARAM_INFO
	.align		4
.L_149:
        /*0088*/ 	.byte	0x04, 0x17
        /*008a*/ 	.short	(.L_151 - .L_150)
.L_150:
        /*008c*/ 	.word	0x00000000
        /*0090*/ 	.short	0x0000
        /*0092*/ 	.short	0x0000
        /*0094*/ 	.byte	0x00, 0xf5, 0x21, 0x00


	//----- nvinfo : EIATTR_SPARSE_MMA_MASK
	.align		4
.L_151:
        /*0098*/ 	.byte	0x03, 0x50
        /*009a*/ 	.short	0x0000


	//----- nvinfo : EIATTR_MAXREG_COUNT
	.align		4
        /*009c*/ 	.byte	0x03, 0x1b
        /*009e*/ 	.short	0x00ff


	//----- nvinfo : EIATTR_NUM_BARRIERS
	.align		4
        /*00a0*/ 	.byte	0x02, 0x4c
        /*00a2*/ 	.byte	0x01
	.zero		1


	//----- nvinfo : EIATTR_MERCURY_ISA_VERSION
	.align		4
        /*00a4*/ 	.byte	0x03, 0x5f
        /*00a6*/ 	.short	0x0101


	//----- nvinfo : EIATTR_VRC_CTA_INIT_COUNT
	.align		4
        /*00a8*/ 	.byte	0x02, 0x4a
	.zero		1
	.zero		1


	//----- nvinfo : EIATTR_EXIT_INSTR_OFFSETS
	.align		4
        /*00ac*/ 	.byte	0x04, 0x1c
        /*00ae*/ 	.short	(.L_153 - .L_152)


	//   ....[0]....
.L_152:
        /*00b0*/ 	.word	0x00000110


	//   ....[1]....
        /*00b4*/ 	.word	0x000008e0


	//   ....[2]....
        /*00b8*/ 	.word	0x000009a0


	//----- nvinfo : EIATTR_CBANK_PARAM_SIZE
	.align		4
.L_153:
        /*00bc*/ 	.byte	0x03, 0x19
        /*00be*/ 	.short	0x0048


	//----- nvinfo : EIATTR_PARAM_CBANK
	.align		4
        /*00c0*/ 	.byte	0x04, 0x0a
        /*00c2*/ 	.short	(.L_155 - .L_154)
	.align		4
.L_154:
        /*00c4*/ 	.word	index@(.nv.constant0._ZN7caracal26ComputeHashDistancesKernelILm128ELm2ELm4EEEvPtmPmmmS2_mmm)
        /*00c8*/ 	.short	0x0380
        /*00ca*/ 	.short	0x0048


	//----- nvinfo : EIATTR_SW_WAR
	.align		4
.L_155:
        /*00cc*/ 	.byte	0x04, 0x36
        /*00ce*/ 	.short	(.L_157 - .L_156)
.L_156:
        /*00d0*/ 	.word	0x00000008
.L_157:


//--------------------- .nv.info._ZN7caracal26ComputeHashDistancesKernelILm64ELm4ELm4EEEvPtmPmmmS2_mmm --------------------------
	.section	.nv.info._ZN7caracal26ComputeHashDistancesKernelILm64ELm4ELm4EEEvPtmPmmmS2_mmm,"",@"SHT_CUDA_INFO"
	.sectionflags	@""
	.align	4


	//----- nvinfo : EIATTR_CUDA_API_VERSION
	.align		4
        /*0000*/ 	.byte	0x04, 0x37
        /*0002*/ 	.short	(.L_159 - .L_158)
.L_158:
        /*0004*/ 	.word	0x00000082


	//----- nvinfo : EIATTR_KPARAM_INFO
	.align		4
.L_159:
        /*0008*/ 	.byte	0x04, 0x17
        /*000a*/ 	.short	(.L_161 - .L_160)
.L_160:
        /*000c*/ 	.word	0x00000000
        /*0010*/ 	.short	0x0008
        /*0012*/ 	.short	0x0040
        /*0014*/ 	.byte	0x00, 0xf0, 0x21, 0x00


	//----- nvinfo : EIATTR_KPARAM_INFO
	.align		4
.L_161:
        /*0018*/ 	.byte	0x04, 0x17
        /*001a*/ 	.short	(.L_163 - .L_162)
.L_162:
        /*001c*/ 	.word	0x00000000
        /*0020*/ 	.short	0x0007
        /*0022*/ 	.short	0x0038
        /*0024*/ 	.byte	0x00, 0xf0, 0x21, 0x00


	//----- nvinfo : EIATTR_KPARAM_INFO
	.align		4
.L_163:
        /*0028*/ 	.byte	0x04, 0x17
        /*002a*/ 	.short	(.L_165 - .L_164)
.L_164:
        /*002c*/ 	.word	0x00000000
        /*0030*/ 	.short	0x0006
        /*0032*/ 	.short	0x0030
        /*0034*/ 	.byte	0x00, 0xf0, 0x21, 0x00


	//----- nvinfo : EIATTR_KPARAM_INFO
	.align		4
.L_165:
        /*0038*/ 	.byte	0x04, 0x17
        /*003a*/ 	.short	(.L_167 - .L_166)
.L_166:
        /*003c*/ 	.word	0x00000000
        /*0040*/ 	.short	0x0005
        /*0042*/ 	.short	0x0028
        /*0044*/ 	.byte	0x00, 0xf5, 0x21, 0x00


	//----- nvinfo : EIATTR_KPARAM_INFO
	.align		4
.L_167:
        /*0048*/ 	.byte	0x04, 0x17
        /*004a*/ 	.short	(.L_169 - .L_168)
.L_168:
        /*004c*/ 	.word	0x00000000
        /*0050*/ 	.short	0x0004
        /*0052*/ 	.short	0x0020
        /*0054*/ 	.byte	0x00, 0xf0, 0x21, 0x00


	//----- nvinfo : EIATTR_KPARAM_INFO
	.align		4
.L_169:
        /*0058*/ 	.byte	0x04, 0x17
        /*005a*/ 	.short	(.L_171 - .L_170)
.L_170:
        /*005c*/ 	.word	0x00000000
        /*0060*/ 	.short	0x0003
        /*0062*/ 	.short	0x0018
        /*0064*/ 	.byte	0x00, 0xf0, 0x21, 0x00


	//----- nvinfo : EIATTR_KPARAM_INFO
	.align		4
.L_171:
        /*0068*/ 	.byte	0x04, 0x17
        /*006a*/ 	.short	(.L_173 - .L_172)
.L_172:
        /*006c*/ 	.word	0x00000000
        /*0070*/ 	.short	0x0002
        /*0072*/ 	.short	0x0010
        /*0074*/ 	.byte	0x00, 0xf5, 0x21, 0x00


	//----- nvinfo : EIATTR_KPARAM_INFO
	.align		4
.L_173:
        /*0078*/ 	.byte	0x04, 0x17
        /*007a*/ 	.short	(.L_175 - .L_174)
.L_174:
        /*007c*/ 	.word	0x00000000
        /*0080*/ 	.short	0x0001
        /*0082*/ 	.short	0x0008
        /*0084*/ 	.byte	0x00, 0xf0, 0x21, 0x00


	//----- nvinfo : EIATTR_KPARAM_INFO
	.align		4
.L_175:
        /*0088*/ 	.byte	0x04, 0x17
        /*008a*/ 	.short	(.L_177 - .L_176)
.L_176:
        /*008c*/ 	.word	0x00000000
        /*0090*/ 	.short	0x0000
        /*0092*/ 	.short	0x0000
        /*0094*/ 	.byte	0x00, 0xf5, 0x21, 0x00


	//----- nvinfo : EIATTR_SPARSE_MMA_MASK
	.align		4
.L_177:
        /*0098*/ 	.byte	0x03, 0x50
        /*009a*/ 	.short	0x0000


	//----- nvinfo : EIATTR_MAXREG_COUNT
	.align		4
        /*009c*/ 	.byte	0x03, 0x1b
        /*009e*/ 	.short	0x00ff


	//----- nvinfo : EIATTR_NUM_BARRIERS
	.align		4
        /*00a0*/ 	.byte	0x02, 0x4c
        /*00a2*/ 	.byte	0x01
	.zero		1


	//----- nvinfo : EIATTR_MERCURY_ISA_VERSION
	.align		4
        /*00a4*/ 	.byte	0x03, 0x5f
        /*00a6*/ 	.short	0x0101


	//----- nvinfo : EIATTR_VRC_CTA_INIT_COUNT
	.align		4
        /*00a8*/ 	.byte	0x02, 0x4a
	.zero		1
	.zero		1


	//----- nvinfo : EIATTR_EXIT_INSTR_OFFSETS
	.align		4
        /*00ac*/ 	.byte	0x04, 0x1c
        /*00ae*/ 	.short	(.L_179 - .L_178)


	//   ....[0]....
.L_178:
        /*00b0*/ 	.word	0x00000110


	//   ....[1]....
        /*00b4*/ 	.word	0x00000840


	//   ....[2]....
        /*00b8*/ 	.word	0x00000900


	//----- nvinfo : EIATTR_CBANK_PARAM_SIZE
	.align		4
.L_179:
        /*00bc*/ 	.byte	0x03, 0x19
        /*00be*/ 	.short	0x0048


	//----- nvinfo : EIATTR_PARAM_CBANK
	.align		4
        /*00c0*/ 	.byte	0x04, 0x0a
        /*00c2*/ 	.short	(.L_181 - .L_180)
	.align		4
.L_180:
        /*00c4*/ 	.word	index@(.nv.constant0._ZN7caracal26ComputeHashDistancesKernelILm64ELm4ELm4EEEvPtmPmmmS2_mmm)
        /*00c8*/ 	.short	0x0380
        /*00ca*/ 	.short	0x0048


	//----- nvinfo : EIATTR_SW_WAR
	.align		4
.L_181:
        /*00cc*/ 	.byte	0x04, 0x36
        /*00ce*/ 	.short	(.L_183 - .L_182)
.L_182:
        /*00d0*/ 	.word	0x00000008
.L_183:


//--------------------- .nv.info._ZN7caracal26ComputeHashDistancesKernelILm32ELm4ELm8EEEvPtmPmmmS2_mmm --------------------------
	.section	.nv.info._ZN7caracal26ComputeHashDistancesKernelILm32ELm4ELm8EEEvPtmPmmmS2_mmm,"",@"SHT_CUDA_INFO"
	.sectionflags	@""
	.align	4


	//----- nvinfo : EIATTR_CUDA_API_VERSION
	.align		4
        /*0000*/ 	.byte	0x04, 0x37
        /*0002*/ 	.short	(.L_185 - .L_184)
.L_184:
        /*0004*/ 	.word	0x00000082


	//----- nvinfo : EIATTR_KPARAM_INFO
	.align		4
.L_185:
        /*0008*/ 	.byte	0x04, 0x17
        /*000a*/ 	.short	(.L_187 - .L_186)
.L_186:
        /*000c*/ 	.word	0x00000000
        /*0010*/ 	.short	0x0008
        /*0012*/ 	.short	0x0040
        /*0014*/ 	.byte	0x00, 0xf0, 0x21, 0x00


	//----- nvinfo : EIATTR_KPARAM_INFO
	.align		4
.L_187:
        /*0018*/ 	.byte	0x04, 0x17
        /*001a*/ 	.short	(.L_189 - .L_188)
.L_188:
        /*001c*/ 	.word	0x00000000
        /*0020*/ 	.short	0x0007
        /*0022*/ 	.short	0x0038
        /*0024*/ 	.byte	0x00, 0xf0, 0x21, 0x00


	//----- nvinfo : EIATTR_KPARAM_INFO
	.align		4
.L_189:
        /*0028*/ 	.byte	0x04, 0x17
        /*002a*/ 	.short	(.L_191 - .L_190)
.L_190:
        /*002c*/ 	.word	0x00000000
        /*0030*/ 	.short	0x0006
        /*0032*/ 	.short	0x0030
        /*0034*/ 	.byte	0x00, 0xf0, 0x21, 0x00


	//----- nvinfo : EIATTR_KPARAM_INFO
	.align		4
.L_191:
        /*0038*/ 	.byte	0x04, 0x17
        /*003a*/ 	.short	(.L_193 - .L_192)
.L_192:
        /*003c*/ 	.word	0x00000000
        /*0040*/ 	.short	0x0005
        /*0042*/ 	.short	0x0028
        /*0044*/ 	.byte	0x00, 0xf5, 0x21, 0x00


	//----- nvinfo : EIATTR_KPARAM_INFO
	.align		4
.L_193:
        /*0048*/ 	.byte	0x04, 0x17
        /*004a*/ 	.short	(.L_195 - .L_194)
.L_194:
        /*004c*/ 	.word	0x00000000
        /*0050*/ 	.short	0x0004
        /*0052*/ 	.short	0x0020
        /*0054*/ 	.byte	0x00, 0xf0, 0x21, 0x00


	//----- nvinfo : EIATTR_KPARAM_INFO
	.align		4
.L_195:
        /*0058*/ 	.byte	0x04, 0x17
        /*005a*/ 	.short	(.L_197 - .L_196)
.L_196:
        /*005c*/ 	.word	0x00000000
        /*0060*/ 	.short	0x0003
        /*0062*/ 	.short	0x0018
        /*0064*/ 	.byte	0x00, 0xf0, 0x21, 0x00


	//----- nvinfo : EIATTR_KPARAM_INFO
	.align		4
.L_197:
        /*0068*/ 	.byte	0x04, 0x17
        /*006a*/ 	.short	(.L_199 - .L_198)
.L_198:
        /*006c*/ 	.word	0x00000000
        /*0070*/ 	.short	0x0002
        /*0072*/ 	.short	0x0010
        /*0074*/ 	.byte	0x00, 0xf5, 0x21, 0x00


	//----- nvinfo : EIATTR_KPARAM_INFO
	.align		4
.L_199:
        /*0078*/ 	.byte	0x04, 0x17
        /*007a*/ 	.short	(.L_201 - .L_200)
.L_200:
        /*007c*/ 	.word	0x00000000
        /*0080*/ 	.short	0x0001
        /*0082*/ 	.short	0x0008
        /*0084*/ 	.byte	0x00, 0xf0, 0x21, 0x00


	//----- nvinfo : EIATTR_KPARAM_INFO
	.align		4
.L_201:
        /*0088*/ 	.byte	0x04, 0x17
        /*008a*/ 	.short	(.L_203 - .L_202)
.L_202:
        /*008c*/ 	.word	0x00000000
        /*0090*/ 	.short	0x0000
        /*0092*/ 	.short	0x0000
        /*0094*/ 	.byte	0x00, 0xf5, 0x21, 0x00


	//----- nvinfo : EIATTR_SPARSE_MMA_MASK
	.align		4
.L_203:
        /*0098*/ 	.byte	0x03, 0x50
        /*009a*/ 	.short	0x0000


	//----- nvinfo : EIATTR_MAXREG_COUNT
	.align		4
        /*009c*/ 	.byte	0x03, 0x1b
        /*009e*/ 	.short	0x00ff


	//----- nvinfo : EIATTR_NUM_BARRIERS
	.align		4
        /*00a0*/ 	.byte	0x02, 0x4c
        /*00a2*/ 	.byte	0x01
	.zero		1


	//----- nvinfo : EIATTR_MERCURY_ISA_VERSION
	.align		4
        /*00a4*/ 	.byte	0x03, 0x5f
        /*00a6*/ 	.short	0x0101


	//----- nvinfo : EIATTR_VRC_CTA_INIT_COUNT
	.align		4
        /*00a8*/ 	.byte	0x02, 0x4a
	.zero		1
	.zero		1


	//----- nvinfo : EIATTR_EXIT_INSTR_OFFSETS
	.align		4
        /*00ac*/ 	.byte	0x04, 0x1c
        /*00ae*/ 	.short	(.L_205 - .L_204)


	//   ....[0]....
.L_204:
        /*00b0*/ 	.word	0x00000110


	//   ....[1]....
        /*00b4*/ 	.word	0x000007a0


	//   ....[2]....
        /*00b8*/ 	.word	0x00000860


	//----- nvinfo : EIATTR_CBANK_PARAM_SIZE
	.align		4
.L_205:
        /*00bc*/ 	.byte	0x03, 0x19
        /*00be*/ 	.short	0x0048


	//----- nvinfo : EIATTR_PARAM_CBANK
	.align		4
        /*00c0*/ 	.byte	0x04, 0x0a
        /*00c2*/ 	.short	(.L_207 - .L_206)
	.align		4
.L_206:
        /*00c4*/ 	.word	index@(.nv.constant0._ZN7caracal26ComputeHashDistancesKernelILm32ELm4ELm8EEEvPtmPmmmS2_mmm)
        /*00c8*/ 	.short	0x0380
        /*00ca*/ 	.short	0x0048


	//----- nvinfo : EIATTR_SW_WAR
	.align		4
.L_207:
        /*00cc*/ 	.byte	0x04, 0x36
        /*00ce*/ 	.short	(.L_209 - .L_208)
.L_208:
        /*00d0*/ 	.word	0x00000008
.L_209:


//--------------------- .nv.info._ZN7caracal26ComputeHashDistancesKernelILm16ELm8ELm8EEEvPtmPmmmS2_mmm --------------------------
	.section	.nv.info._ZN7caracal26ComputeHashDistancesKernelILm16ELm8ELm8EEEvPtmPmmmS2_mmm,"",@"SHT_CUDA_INFO"
	.sectionflags	@""
	.align	4


	//----- nvinfo : EIATTR_CUDA_API_VERSION
	.align		4
        /*0000*/ 	.byte	0x04, 0x37
        /*0002*/ 	.short	(.L_211 - .L_210)
.L_210:
        /*0004*/ 	.word	0x00000082


	//----- nvinfo : EIATTR_KPARAM_INFO
	.align		4
.L_211:
        /*0008*/ 	.byte	0x04, 0x17
        /*000a*/ 	.short	(.L_213 - .L_212)
.L_212:
        /*000c*/ 	.word	0x00000000
        /*0010*/ 	.short	0x0008
        /*0012*/ 	.short	0x0040
        /*0014*/ 	.byte	0x00, 0xf0, 0x21, 0x00


	//----- nvinfo : EIATTR_KPARAM_INFO
	.align		4
.L_213:
        /*0018*/ 	.byte	0x04, 0x17
        /*001a*/ 	.short	(.L_215 - .L_214)
.L_214:
        /*001c*/ 	.word	0x00000000
        /*0020*/ 	.short	0x0007
        /*0022*/ 	.short	0x0038
        /*0024*/ 	.byte	0x00, 0xf0, 0x21, 0x00


	//----- nvinfo : EIATTR_KPARAM_INFO
	.align		4
.L_215:
        /*0028*/ 	.byte	0x04, 0x17
        /*002a*/ 	.short	(.L_217 - .L_216)
.L_216:
        /*002c*/ 	.word	0x00000000
        /*0030*/ 	.short	0x0006
        /*0032*/ 	.short	0x0030
        /*0034*/ 	.byte	0x00, 0xf0, 0x21, 0x00


	//----- nvinfo : EIATTR_KPARAM_INFO
	.align		4
.L_217:
        /*0038*/ 	.byte	0x04, 0x17
        /*003a*/ 	.short	(.L_219 - .L_218)
.L_218:
        /*003c*/ 	.word	0x00000000
        /*0040*/ 	.short	0x0005
        /*0042*/ 	.short	0x0028
        /*0044*/ 	.byte	0x00, 0xf5, 0x21, 0x00


	//----- nvinfo : EIATTR_KPARAM_INFO
	.align		4
.L_219:
        /*0048*/ 	.byte	0x04, 0x17
        /*004a*/ 	.short	(.L_221 - .L_220)
.L_220:
        /*004c*/ 	.word	0x00000000
        /*0050*/ 	.short	0x0004
        /*0052*/ 	.short	0x0020
        /*0054*/ 	.byte	0x00, 0xf0, 0x21, 0x00


	//----- nvinfo : EIATTR_KPARAM_INFO
	.align		4
.L_221:
        /*0058*/ 	.byte	0x04, 0x17
        /*005a*/ 	.short	(.L_223 - .L_222)
.L_222:
        /*005c*/ 	.word	0x00000000
        /*0060*/ 	.short	0x0003
        /*0062*/ 	.short	0x0018
        /*0064*/ 	.byte	0x00, 0xf0, 0x21, 0x00


	//----- nvinfo : EIATTR_KPARAM_INFO
	.align		4
.L_223:
        /*0068*/ 	.byte	0x04, 0x17
        /*006a*/ 	.short	(.L_225 - .L_224)
.L_224:
        /*006c*/ 	.word	0x00000000
        /*0070*/ 	.short	0x0002
        /*0072*/ 	.short	0x0010
        /*0074*/ 	.byte	0x00, 0xf5, 0x21, 0x00


	//----- nvinfo : EIATTR_KPARAM_INFO
	.align		4
.L_225:
        /*0078*/ 	.byte	0x04, 0x17
        /*007a*/ 	.short	(.L_227 - .L_226)
.L_226:
        /*007c*/ 	.word	0x00000000
        /*0080*/ 	.short	0x0001
        /*0082*/ 	.short	0x0008
        /*0084*/ 	.byte	0x00, 0xf0, 0x21, 0x00


	//----- nvinfo : EIATTR_KPARAM_INFO
	.align		4
.L_227:
        /*0088*/ 	.byte	0x04, 0x17
        /*008a*/ 	.short	(.L_229 - .L_228)
.L_228:
        /*008c*/ 	.word	0x00000000
        /*0090*/ 	.short	0x0000
        /*0092*/ 	.short	0x0000
        /*0094*/ 	.byte	0x00, 0xf5, 0x21, 0x00


	//----- nvinfo : EIATTR_SPARSE_MMA_MASK
	.align		4
.L_229:
        /*0098*/ 	.byte	0x03, 0x50
        /*009a*/ 	.short	0x0000


	//----- nvinfo : EIATTR_MAXREG_COUNT
	.align		4
        /*009c*/ 	.byte	0x03, 0x1b
        /*009e*/ 	.short	0x00ff


	//----- nvinfo : EIATTR_NUM_BARRIERS
	.align		4
        /*00a0*/ 	.byte	0x02, 0x4c
        /*00a2*/ 	.byte	0x01
	.zero		1


	//----- nvinfo : EIATTR_MERCURY_ISA_VERSION
	.align		4
        /*00a4*/ 	.byte	0x03, 0x5f
        /*00a6*/ 	.short	0x0101


	//----- nvinfo : EIATTR_VRC_CTA_INIT_COUNT
	.align		4
        /*00a8*/ 	.byte	0x02, 0x4a
	.zero		1
	.zero		1


	//----- nvinfo : EIATTR_EXIT_INSTR_OFFSETS
	.align		4
        /*00ac*/ 	.byte	0x04, 0x1c
        /*00ae*/ 	.short	(.L_231 - .L_230)


	//   ....[0]....
.L_230:
        /*00b0*/ 	.word	0x00000110


	//   ....[1]....
        /*00b4*/ 	.word	0x00000700


	//   ....[2]....
        /*00b8*/ 	.word	0x000007c0


	//----- nvinfo : EIATTR_CBANK_PARAM_SIZE
	.align		4
.L_231:
        /*00bc*/ 	.byte	0x03, 0x19
        /*00be*/ 	.short	0x0048


	//----- nvinfo : EIATTR_PARAM_CBANK
	.align		4
        /*00c0*/ 	.byte	0x04, 0x0a
        /*00c2*/ 	.short	(.L_233 - .L_232)
	.align		4
.L_232:
        /*00c4*/ 	.word	index@(.nv.constant0._ZN7caracal26ComputeHashDistancesKernelILm16ELm8ELm8EEEvPtmPmmmS2_mmm)
        /*00c8*/ 	.short	0x0380
        /*00ca*/ 	.short	0x0048


	//----- nvinfo : EIATTR_SW_WAR
	.align		4
.L_233:
        /*00cc*/ 	.byte	0x04, 0x36
        /*00ce*/ 	.short	(.L_235 - .L_234)
.L_234:
        /*00d0*/ 	.word	0x00000008
.L_235:


//--------------------- .nv.info._ZN7caracal26ComputeHashDistancesKernelILm8ELm8ELm16EEEvPtmPmmmS2_mmm --------------------------
	.section	.nv.info._ZN7caracal26ComputeHashDistancesKernelILm8ELm8ELm16EEEvPtmPmmmS2_mmm,"",@"SHT_CUDA_INFO"
	.sectionflags	@""
	.align	4


	//----- nvinfo : EIATTR_CUDA_API_VERSION
	.align		4
        /*0000*/ 	.byte	0x04, 0x37
        /*0002*/ 	.short	(.L_237 - .L_236)
.L_236:
        /*0004*/ 	.word	0x00000082


	//----- nvinfo : EIATTR_KPARAM_INFO
	.align		4
.L_237:
        /*0008*/ 	.byte	0x04, 0x17
        /*000a*/ 	.short	(.L_239 - .L_238)
.L_238:
        /*000c*/ 	.word	0x00000000
        /*0010*/ 	.short	0x0008
        /*0012*/ 	.short	0x0040
        /*0014*/ 	.byte	0x00, 0xf0, 0x21, 0x00


	//----- nvinfo : EIATTR_KPARAM_INFO
	.align		4
.L_239:
        /*0018*/ 	.byte	0x04, 0x17
        /*001a*/ 	.short	(.L_241 - .L_240)
.L_240:
        /*001c*/ 	.word	0x00000000
        /*0020*/ 	.short	0x0007
        /*0022*/ 	.short	0x0038
        /*0024*/ 	.byte	0x00, 0xf0, 0x21, 0x00


	//----- nvinfo : EIATTR_KPARAM_INFO
	.align		4
.L_241:
        /*0028*/ 	.byte	0x04, 0x17
        /*002a*/ 	.short	(.L_243 - .L_242)
.L_242:
        /*002c*/ 	.word	0x00000000
        /*0030*/ 	.short	0x0006
        /*0032*/ 	.short	0x0030
        /*0034*/ 	.byte	0x00, 0xf0, 0x21, 0x00


	//----- nvinfo : EIATTR_KPARAM_INFO
	.align		4
.L_243:
        /*0038*/ 	.byte	0x04, 0x17
        /*003a*/ 	.short	(.L_245 - .L_244)
.L_244:
        /*003c*/ 	.word	0x00000000
        /*0040*/ 	.short	0x0005
        /*0042*/ 	.short	0x0028
        /*0044*/ 	.byte	0x00, 0xf5, 0x21, 0x00


	//----- nvinfo : EIATTR_KPARAM_INFO
	.align		4
.L_245:
        /*0048*/ 	.byte	0x04, 0x17
        /*004a*/ 	.short	(.L_247 - .L_246)
.L_246:
        /*004c*/ 	.word	0x00000000
        /*0050*/ 	.short	0x0004
        /*0052*/ 	.short	0x0020
        /*0054*/ 	.byte	0x00, 0xf0, 0x21, 0x00


	//----- nvinfo : EIATTR_KPARAM_INFO
	.align		4
.L_247:
        /*0058*/ 	.byte	0x04, 0x17
        /*005a*/ 	.short	(.L_249 - .L_248)
.L_248:
        /*005c*/ 	.word	0x00000000
        /*0060*/ 	.short	0x0003
        /*0062*/ 	.short	0x0018
        /*0064*/ 	.byte	0x00, 0xf0, 0x21, 0x00


	//----- nvinfo : EIATTR_KPARAM_INFO
	.align		4
.L_249:
        /*0068*/ 	.byte	0x04, 0x17
        /*006a*/ 	.short	(.L_251 - .L_250)
.L_250:
        /*006c*/ 	.word	0x00000000
        /*0070*/ 	.short	0x0002
        /*0072*/ 	.short	0x0010
        /*0074*/ 	.byte	0x00, 0xf5, 0x21, 0x00


	//----- nvinfo : EIATTR_KPARAM_INFO
	.align		4
.L_251:
        /*0078*/ 	.byte	0x04, 0x17
        /*007a*/ 	.short	(.L_253 - .L_252)
.L_252:
        /*007c*/ 	.word	0x00000000
        /*0080*/ 	.short	0x0001
        /*0082*/ 	.short	0x0008
        /*0084*/ 	.byte	0x00, 0xf0, 0x21, 0x00


	//----- nvinfo : EIATTR_KPARAM_INFO
	.align		4
.L_253:
        /*0088*/ 	.byte	0x04, 0x17
        /*008a*/ 	.short	(.L_255 - .L_254)
.L_254:
        /*008c*/ 	.word	0x00000000
        /*0090*/ 	.short	0x0000
        /*0092*/ 	.short	0x0000
        /*0094*/ 	.byte	0x00, 0xf5, 0x21, 0x00


	//----- nvinfo : EIATTR_SPARSE_MMA_MASK
	.align		4
.L_255:
        /*0098*/ 	.byte	0x03, 0x50
        /*009a*/ 	.short	0x0000


	//----- nvinfo : EIATTR_MAXREG_COUNT
	.align		4
        /*009c*/ 	.byte	0x03, 0x1b
        /*009e*/ 	.short	0x00ff


	//----- nvinfo : EIATTR_NUM_BARRIERS
	.align		4
        /*00a0*/ 	.byte	0x02, 0x4c
        /*00a2*/ 	.byte	0x01
	.zero		1


	//----- nvinfo : EIATTR_MERCURY_ISA_VERSION
	.align		4
        /*00a4*/ 	.byte	0x03, 0x5f
        /*00a6*/ 	.short	0x0101


	//----- nvinfo : EIATTR_VRC_CTA_INIT_COUNT
	.align		4
        /*00a8*/ 	.byte	0x02, 0x4a
	.zero		1
	.zero		1


	//----- nvinfo : EIATTR_EXIT_INSTR_OFFSETS
	.align		4
        /*00ac*/ 	.byte	0x04, 0x1c
        /*00ae*/ 	.short	(.L_257 - .L_256)


	//   ....[0]....
.L_256:
        /*00b0*/ 	.word	0x00000110


	//   ....[1]....
        /*00b4*/ 	.word	0x00000660


	//   ....[2]....
        /*00b8*/ 	.word	0x00000720


	//----- nvinfo : EIATTR_CBANK_PARAM_SIZE
	.align		4
.L_257:
        /*00bc*/ 	.byte	0x03, 0x19
        /*00be*/ 	.short	0x0048


	//----- nvinfo : EIATTR_PARAM_CBANK
	.align		4
        /*00c0*/ 	.byte	0x04, 0x0a
        /*00c2*/ 	.short	(.L_259 - .L_258)
	.align		4
.L_258:
        /*00c4*/ 	.word	index@(.nv.constant0._ZN7caracal26ComputeHashDistancesKernelILm8ELm8ELm16EEEvPtmPmmmS2_mmm)
        /*00c8*/ 	.short	0x0380
        /*00ca*/ 	.short	0x0048


	//----- nvinfo : EIATTR_SW_WAR
	.align		4
.L_259:
        /*00cc*/ 	.byte	0x04, 0x36
        /*00ce*/ 	.short	(.L_261 - .L_260)
.L_260:
        /*00d0*/ 	.word	0x00000008
.L_261:


//--------------------- .nv.info._ZN7caracal23ConvertDotsToBitsKernelEPjmPfmmm --------------------------
	.section	.nv.info._ZN7caracal23ConvertDotsToBitsKernelEPjmPfmmm,"",@"SHT_CUDA_INFO"
	.sectionflags	@""
	.align	4


	//----- nvinfo : EIATTR_CUDA_API_VERSION
	.align		4
        /*0000*/ 	.byte	0x04, 0x37
        /*0002*/ 	.short	(.L_263 - .L_262)
.L_262:
        /*0004*/ 	.word	0x00000082


	//----- nvinfo : EIATTR_KPARAM_INFO
	.align		4
.L_263:
        /*0008*/ 	.byte	0x04, 0x17
        /*000a*/ 	.short	(.L_265 - .L_264)
.L_264:
        /*000c*/ 	.word	0x00000000
        /*0010*/ 	.short	0x0005
        /*0012*/ 	.short	0x0028
        /*0014*/ 	.byte	0x00, 0xf0, 0x21, 0x00


	//----- nvinfo : EIATTR_KPARAM_INFO
	.align		4
.L_265:
        /*0018*/ 	.byte	0x04, 0x17
        /*001a*/ 	.short	(.L_267 - .L_266)
.L_266:
        /*001c*/ 	.word	0x00000000
        /*0020*/ 	.short	0x0004
        /*0022*/ 	.short	0x0020
        /*0024*/ 	.byte	0x00, 0xf0, 0x21, 0x00


	//----- nvinfo : EIATTR_KPARAM_INFO
	.align		4
.L_267:
        /*0028*/ 	.byte	0x04, 0x17
        /*002a*/ 	.short	(.L_269 - .L_268)
.L_268:
        /*002c*/ 	.word	0x00000000
        /*0030*/ 	.short	0x0003
        /*0032*/ 	.short	0x0018
        /*0034*/ 	.byte	0x00, 0xf0, 0x21, 0x00


	//----- nvinfo : EIATTR_KPARAM_INFO
	.align		4
.L_269:
        /*0038*/ 	.byte	0x04, 0x17
        /*003a*/ 	.short	(.L_271 - .L_270)
.L_270:
        /*003c*/ 	.word	0x00000000
        /*0040*/ 	.short	0x0002
        /*0042*/ 	.short	0x0010
        /*0044*/ 	.byte	0x00, 0xf5, 0x21, 0x00


	//----- nvinfo : EIATTR_KPARAM_INFO
	.align		4
.L_271:
        /*0048*/ 	.byte	0x04, 0x17
        /*004a*/ 	.short	(.L_273 - .L_272)
.L_272:
        /*004c*/ 	.word	0x00000000
        /*0050*/ 	.short	0x0001
        /*0052*/ 	.short	0x0008
        /*0054*/ 	.byte	0x00, 0xf0, 0x21, 0x00


	//----- nvinfo : EIATTR_KPARAM_INFO
	.align		4
.L_273:
        /*0058*/ 	.byte	0x04, 0x17
        /*005a*/ 	.short	(.L_275 - .L_274)
.L_274:
        /*005c*/ 	.word	0x00000000
        /*0060*/ 	.short	0x0000
        /*0062*/ 	.short	0x0000
        /*0064*/ 	.byte	0x00, 0xf5, 0x21, 0x00


	//----- nvinfo : EIATTR_SPARSE_MMA_MASK
	.align		4
.L_275:
        /*0068*/ 	.byte	0x03, 0x50
        /*006a*/ 	.short	0x0000


	//----- nvinfo : EIATTR_MAXREG_COUNT
	.align		4
        /*006c*/ 	.byte	0x03, 0x1b
        /*006e*/ 	.short	0x00ff


	//----- nvinfo : EIATTR_MERCURY_ISA_VERSION
	.align		4
        /*0070*/ 	.byte	0x03, 0x5f
        /*0072*/ 	.short	0x0101


	//----- nvinfo : EIATTR_COOP_GROUP_MASK_REGIDS
	.align		4
        /*0074*/ 	.byte	0x04, 0x29
        /*0076*/ 	.short	(.L_277 - .L_276)


	//   ....[0]....
.L_276:
        /*0078*/ 	.word	0xffffffff


	//----- nvinfo : EIATTR_COOP_GROUP_INSTR_OFFSETS
	.align		4
.L_277:
        /*007c*/ 	.byte	0x04, 0x28
        /*007e*/ 	.short	(.L_279 - .L_278)


	//   ....[0]....
.L_278:
        /*0080*/ 	.word	0x000001e0


	//----- nvinfo : EIATTR_VRC_CTA_INIT_COUNT
	.align		4
.L_279:
        /*0084*/ 	.byte	0x02, 0x4a
	.zero		1
	.zero		1


	//----- nvinfo : EIATTR_EXIT_INSTR_OFFSETS
	.align		4
        /*0088*/ 	.byte	0x04, 0x1c
        /*008a*/ 	.short	(.L_281 - .L_280)


	//   ....[0]....
.L_280:
        /*008c*/ 	.word	0x000000f0


	//   ....[1]....
        /*0090*/ 	.word	0x000001f0


	//   ....[2]....
        /*0094*/ 	.word	0x000002b0


	//----- nvinfo : EIATTR_CBANK_PARAM_SIZE
	.align		4
.L_281:
        /*0098*/ 	.byte	0x03, 0x19
        /*009a*/ 	.short	0x0030


	//----- nvinfo : EIATTR_PARAM_CBANK
	.align		4
        /*009c*/ 	.byte	0x04, 0x0a
        /*009e*/ 	.short	(.L_283 - .L_282)
	.align		4
.L_282:
        /*00a0*/ 	.word	index@(.nv.constant0._ZN7caracal23ConvertDotsToBitsKernelEPjmPfmmm)
        /*00a4*/ 	.short	0x0380
        /*00a6*/ 	.short	0x0030


	//----- nvinfo : EIATTR_SW_WAR
	.align		4
.L_283:
        /*00a8*/ 	.byte	0x04, 0x36
        /*00aa*/ 	.short	(.L_285 - .L_284)
.L_284:
        /*00ac*/ 	.word	0x00000008
.L_285:


//--------------------- .nv.callgraph             --------------------------
	.section	.nv.callgraph,"",@"SHT_CUDA_CALLGRAPH"
	.align	4
	.sectionentsize	8
	.align		4
        /*0000*/ 	.word	0x00000000
	.align		4
        /*0004*/ 	.word	0xffffffff
	.align		4
        /*0008*/ 	.word	0x00000000
	.align		4
        /*000c*/ 	.word	0xfffffffe
	.align		4
        /*0010*/ 	.word	0x00000000
	.align		4
        /*0014*/ 	.word	0xfffffffd
	.align		4
        /*0018*/ 	.word	0x00000000
	.align		4
        /*001c*/ 	.word	0xfffffffc


//--------------------- .text._ZN7caracal26ComputeHashDistancesKernelILm1024ELm1ELm1EEEvPtmPmmmS2_mmm --------------------------
	.section	.text._ZN7caracal26ComputeHashDistancesKernelILm1024ELm1ELm1EEEvPtmPmmmS2_mmm,"ax",@progbits
	.align	128
.text._ZN7caracal26ComputeHashDistancesKernelILm1024ELm1ELm1EEEvPtmPmmmS2_mmm:
        .type           _ZN7caracal26ComputeHashDistancesKernelILm1024ELm1ELm1EEEvPtmPmmmS2_mmm,@function
        .size           _ZN7caracal26ComputeHashDistancesKernelILm1024ELm1ELm1EEEvPtmPmmmS2_mmm,(.L_x_9 - _ZN7caracal26ComputeHashDistancesKernelILm1024ELm1ELm1EEEvPtmPmmmS2_mmm)
        .other          _ZN7caracal26ComputeHashDistancesKernelILm1024ELm1ELm1EEEvPtmPmmmS2_mmm,@"STO_CUDA_ENTRY STV_DEFAULT"
_ZN7caracal26ComputeHashDistancesKernelILm1024ELm1ELm1EEEvPtmPmmmS2_mmm:
[----:B------:R-:W-:Y:S01]  /*0000*/  LDC R1, c[0x0][0x37c] ;  /* 0x0000df00ff017b82 */ /* 0x000fe20000000800 */
[----:B------:R-:W0:Y:S07]  /*0010*/  S2R R3, SR_TID.Y ;  /* 0x0000000000037919 */ /* 0x000e2e0000002200 */
[----:B------:R-:W0:Y:S01]  /*0020*/  S2UR UR4, SR_CTAID.Y ;  /* 0x00000000000479c3 */ /* 0x000e220000002600 */
[----:B------:R-:W1:Y:S01]  /*0030*/  LDCU.64 UR6, c[0x0][0x398] ;  /* 0x00007300ff0677ac */ /* 0x000e620008000a00 */
[----:B------:R-:W2:Y:S01]  /*0040*/  S2R R0, SR_TID.Z ;  /* 0x0000000000007919 */ /* 0x000ea20000002300 */
[----:B------:R-:W3:Y:S01]  /*0050*/  LDCU.64 UR12, c[0x0][0x3c0] ;  /* 0x00007800ff0c77ac */ /* 0x000ee20008000a00 */
[----:B------:R-:W3:Y:S04]  /*0060*/  S2R R4, SR_TID.X ;  /* 0x0000000000047919 */ /* 0x000ee80000002100 */
[----:B------:R-:W2:Y:S01]  /*0070*/  S2UR UR5, SR_CTAID.Z ;  /* 0x00000000000579c3 */ /* 0x000ea20000002700 */
[----:B------:R-:W4:Y:S01]  /*0080*/  LDCU.64 UR8, c[0x0][0x3b0] ;  /* 0x00007600ff0877ac */ /* 0x000f220008000a00 */
[----:B0-----:R-:W-:-:S02]  /*0090*/  VIADD R7, R3, UR4 ;  /* 0x0000000403077c36 */ /* 0x001fc40008000000 */
[----:B--2---:R-:W-:-:S03]  /*00a0*/  VIADD R2, R0, UR5 ;  /* 0x0000000500027c36 */ /* 0x004fc60008000000 */
[----:B-1----:R-:W-:Y:S02]  /*00b0*/  ISETP.GE.U32.AND P0, PT, R7, UR6, PT ;  /* 0x0000000607007c0c */ /* 0x002fe4000bf06070 */
[----:B---3--:R-:W-:Y:S02]  /*00c0*/  ISETP.GE.U32.AND P1, PT, R4, UR12, PT ;  /* 0x0000000c04007c0c */ /* 0x008fe4000bf26070 */
[----:B------:R-:W-:Y:S02]  /*00d0*/  ISETP.GE.U32.AND.EX P0, PT, RZ, UR7, PT, P0 ;  /* 0x00000007ff007c0c */ /* 0x000fe4000bf06100 */
[----:B----4-:R-:W-:Y:S02]  /*00e0*/  ISETP.GE.U32.AND P2, PT, R2, UR8, PT ;  /* 0x0000000802007c0c */ /* 0x010fe4000bf46070 */
[----:B------:R-:W-:-:S04]  /*00f0*/  ISETP.GE.U32.OR.EX P0, PT, RZ, UR13, P0, P1 ;  /* 0x0000000dff007c0c */ /* 0x000fc80008706510 */
[----:B------:R-:W-:-:S13]  /*0100*/  ISETP.GE.U32.OR.EX P0, PT, RZ, UR9, P0, P2 ;  /* 0x00000009ff007c0c */ /* 0x000fda0008706520 */
[----:B------:R-:W-:Y:S05]  /*0110*/  @P0 EXIT ;  /* 0x000000000000094d */ /* 0x000fea0003800000 */
[----:B------:R-:W0:Y:S01]  /*0120*/  LDCU.64 UR4, c[0x0][0x3b8] ;  /* 0x00007700ff0477ac */ /* 0x000e220008000a00 */
[----:B------:R-:W-:Y:S01]  /*0130*/  IMAD.MOV.U32 R5, RZ, RZ, RZ ;  /* 0x000000ffff057224 */ /* 0x000fe200078e00ff */
[----:B------:R-:W1:Y:S01]  /*0140*/  LDCU.128 UR8, c[0x0][0x3a0] ;  /* 0x00007400ff0877ac */ /* 0x000e620008000c00 */
[----:B------:R-:W2:Y:S01]  /*0150*/  LDCU.64 UR14, c[0x0][0x390] ;  /* 0x00007200ff0e77ac */ /* 0x000ea20008000a00 */
[----:B0-----:R-:W-:Y:S02]  /*0160*/  USHF.R.U64 UR4, UR4, 0x3, UR5 ;  /* 0x0000000304047899 */ /* 0x001fe40008001205 */
[----:B------:R-:W-:Y:S02]  /*0170*/  USHF.R.U32.HI UR5, URZ, 0x3, UR5 ;  /* 0x00000003ff057899 */ /* 0x000fe40008011605 */
[----:B-1----:R-:W-:Y:S02]  /*0180*/  USHF.R.U64 UR6, UR8, 0x3, UR9 ;  /* 0x0000000308067899 */ /* 0x002fe40008001209 */
[----:B------:R-:W-:Y:S01]  /*0190*/  USHF.R.U32.HI UR7, URZ, 0x3, UR9 ;  /* 0x00000003ff077899 */ /* 0x000fe20008011609 */
[--C-:B------:R-:W-:Y:S01]  /*01a0*/  IMAD.WIDE.U32 R10, R2, UR4, R4.reuse ;  /* 0x00000004020a7c25 */ /* 0x100fe2000f8e0004 */
[----:B------:R-:W0:Y:S03]  /*01b0*/  LDCU.64 UR8, c[0x0][0x358] ;  /* 0x00006b00ff0877ac */ /* 0x000e260008000a00 */
[----:B------:R-:W-:Y:S01]  /*01c0*/  IMAD.WIDE.U32 R8, R7, UR6, R4 ;  /* 0x0000000607087c25 */ /* 0x000fe2000f8e0004 */
[----:B------:R-:W-:-:S03]  /*01d0*/  LEA R14, P1, R10, UR10, 0x3 ;  /* 0x0000000a0a0e7c11 */ /* 0x000fc6000f8218ff */
[----:B------:R-:W-:Y:S01]  /*01e0*/  IMAD R5, R7, UR7, RZ ;  /* 0x0000000707057c24 */ /* 0x000fe2000f8e02ff */
[----:B--2---:R-:W-:Y:S01]  /*01f0*/  LEA R12, P0, R8, UR14, 0x3 ;  /* 0x0000000e080c7c11 */ /* 0x004fe2000f8018ff */
[----:B------:R-:W-:Y:S02]  /*0200*/  IMAD R13, R2, UR5, RZ ;  /* 0x00000005020d7c24 */ /* 0x000fe4000f8e02ff */
[----:B------:R-:W-:Y:S02]  /*0210*/  IMAD.IADD R9, R9, 0x1, R5 ;  /* 0x0000000109097824 */ /* 0x000fe400078e0205 */
[----:B------:R-:W-:-:S03]  /*0220*/  IMAD.IADD R5, R11, 0x1, R13 ;  /* 0x000000010b057824 */ /* 0x000fc600078e020d */
[----:B------:R-:W-:Y:S02]  /*0230*/  LEA.HI.X R13, R8, UR15, R9, 0x3, P0 ;  /* 0x0000000f080d7c11 */ /* 0x000fe400080f1c09 */
[----:B------:R-:W-:-:S03]  /*0240*/  LEA.HI.X R15, R10, UR11, R5, 0x3, P1 ;  /* 0x0000000b0a0f7c11 */ /* 0x000fc600088f1c05 */
[----:B0-----:R0:W2:Y:S04]  /*0250*/  LDG.E.64 R8, desc[UR8][R12.64] ;  /* 0x000000080c087981 */ /* 0x0010a8000c1e1b00 */
[----:B------:R1:W3:Y:S01]  /*0260*/  LDG.E.64 R10, desc[UR8][R14.64] ;  /* 0x000000080e0a7981 */ /* 0x0002e2000c1e1b00 */
[----:B------:R-:W4:Y:S01]  /*0270*/  S2UR UR6, SR_CgaCtaId ;  /* 0x00000000000679c3 */ /* 0x000f220000008800 */
[----:B------:R-:W-:Y:S01]  /*0280*/  UMOV UR4, 0x400 ;  /* 0x0000040000047882 */ /* 0x000fe20000000000 */
[----:B------:R-:W-:Y:S01]  /*0290*/  IADD3 R16, P0, PT, R4, 0x1, RZ ;  /* 0x0000000104107810 */ /* 0x000fe20007f1e0ff */
[----:B------:R-:W-:-:S03]  /*02a0*/  UIADD3 UR5, UPT, UPT, UR4, 0x2000, URZ ;  /* 0x0000200004057890 */ /* 0x000fc6000fffe0ff */
[----:B------:R-:W-:Y:S01]  /*02b0*/  ISETP.GE.U32.AND P1, PT, R16, UR12, PT ;  /* 0x0000000c10007c0c */ /* 0x000fe2000bf26070 */
[----:B----4-:R-:W-:Y:S02]  /*02c0*/  ULEA UR7, UR6, UR4, 0x18 ;  /* 0x0000000406077291 */ /* 0x010fe4000f8ec0ff */
[----:B------:R-:W-:Y:S02]  /*02d0*/  ULEA UR5, UR6, UR5, 0x18 ;  /* 0x0000000506057291 */ /* 0x000fe4000f8ec0ff */
[----:B------:R-:W-:Y:S02]  /*02e0*/  UIADD3 UR4, UPT, UPT, UR4, 0x4000, URZ ;  /* 0x0000400004047890 */ /* 0x000fe4000fffe0ff */
[----:B------:R-:W-:Y:S02]  /*02f0*/  LEA R5, R7, UR7, 0xd ;  /* 0x0000000707057c11 */ /* 0x000fe4000f8e68ff */
[----:B------:R-:W-:Y:S01]  /*0300*/  LEA R17, R2, UR5, 0xd ;  /* 0x0000000502117c11 */ /* 0x000fe2000f8e68ff */
[----:B------:R-:W-:Y:S01]  /*0310*/  ULEA UR4, UR6, UR4, 0x18 ;  /* 0x0000000406047291 */ /* 0x000fe2000f8ec0ff */
[----:B------:R-:W-:Y:S01]  /*0320*/  LEA R19, R3, UR7, 0xd ;  /* 0x0000000703137c11 */ /* 0x000fe2000f8e68ff */
[----:B------:R-:W-:Y:S01]  /*0330*/  IMAD R5, R4, 0x8, R5 ;  /* 0x0000000804057824 */ /* 0x000fe200078e0205 */
[----:B0-----:R-:W-:Y:S01]  /*0340*/  LEA R13, R0, UR5, 0xd ;  /* 0x00000005000d7c11 */ /* 0x001fe2000f8e68ff */
[----:B------:R-:W-:-:S02]  /*0350*/  IMAD R17, R4, 0x8, R17 ;  /* 0x0000000804117824 */ /* 0x000fc400078e0211 */
[C---:B------:R-:W-:Y:S02]  /*0360*/  IMAD R12, R4.reuse, 0x8, R19 ;  /* 0x00000008040c7824 */ /* 0x040fe400078e0213 */
[C---:B-1----:R-:W-:Y:S01]  /*0370*/  IMAD R14, R4.reuse, 0x8, R13 ;  /* 0x00000008040e7824 */ /* 0x042fe200078e020d */
[----:B--2---:R0:W-:Y:S04]  /*0380*/  STS.64 [R5], R8 ;  /* 0x0000000805007388 */ /* 0x0041e80000000a00 */
[----:B---3--:R-:W-:Y:S01]  /*0390*/  STS.64 [R17], R10 ;  /* 0x0000000a11007388 */ /* 0x008fe20000000a00 */
[----:B------:R-:W-:Y:S01]  /*03a0*/  BAR.SYNC.DEFER_BLOCKING 0x0 ;  /* 0x0000000000007b1d */ /* 0x000fe20000010000 */
[----:B0-----:R-:W-:Y:S01]  /*03b0*/  IMAD.X R5, RZ, RZ, RZ, P0 ;  /* 0x000000ffff057224 */ /* 0x001fe200000e06ff */
[----:B------:R-:W-:-:S04]  /*03c0*/  LOP3.LUT R8, R4, 0x1, RZ, 0xc0, !PT ;  /* 0x0000000104087812 */ /* 0x000fc800078ec0ff */
[----:B------:R-:W-:Y:S02]  /*03d0*/  ISETP.GE.U32.AND.EX P1, PT, R5, UR13, PT, P1 ;  /* 0x0000000d05007c0c */ /* 0x000fe4000bf26110 */
[----:B------:R-:W-:Y:S02]  /*03e0*/  LEA R5, R3, UR4, 0xb ;  /* 0x0000000403057c11 */ /* 0x000fe4000f8e58ff */
[----:B------:R-:W-:Y:S02]  /*03f0*/  ISETP.EQ.U32.AND P0, PT, R8, 0x1, PT ;  /* 0x000000010800780c */ /* 0x000fe40003f02070 */
[----:B------:R-:W-:Y:S01]  /*0400*/  IADD3 R8, P3, PT, R4, 0x2, RZ ;  /* 0x0000000204087810 */ /* 0x000fe20007f7e0ff */
[----:B------:R-:W-:Y:S01]  /*0410*/  IMAD R5, R0, 0x800, R5 ;  /* 0x0000080000057824 */ /* 0x000fe200078e0205 */
[----:B------:R-:W-:Y:S02]  /*0420*/  ISETP.EQ.U32.OR.EX P1, PT, RZ, RZ, P1, P0 ;  /* 0x000000ffff00720c */ /* 0x000fe40000f22500 */
[----:B------:R-:W-:Y:S01]  /*0430*/  ISETP.GE.U32.AND P2, PT, R8, UR12, PT ;  /* 0x0000000c08007c0c */ /* 0x000fe2000bf46070 */
[C---:B------:R-:W-:Y:S01]  /*0440*/  IMAD R0, R4.reuse, 0x2, R5 ;  /* 0x0000000204007824 */ /* 0x040fe200078e0205 */
[----:B------:R-:W-:Y:S01]  /*0450*/  LOP3.LUT P0, RZ, R4, 0x3, RZ, 0xc0, !PT ;  /* 0x0000000304ff7812 */ /* 0x000fe2000780c0ff */
[----:B------:R-:W-:Y:S01]  /*0460*/  IMAD.X R8, RZ, RZ, RZ, P3 ;  /* 0x000000ffff087224 */ /* 0x000fe200018e06ff */
[----:B------:R-:W-:Y:S04]  /*0470*/  LDS.64 R12, [R12] ;  /* 0x000000000c0c7984 */ /* 0x000fe80000000a00 */
[----:B------:R-:W-:Y:S01]  /*0480*/  ISETP.GE.U32.OR.EX P0, PT, R8, UR13, P0, P2 ;  /* 0x0000000d08007c0c */ /* 0x000fe20008706520 */
[----:B------:R-:W0:Y:S01]  /*0490*/  LDS.64 R14, [R14] ;  /* 0x000000000e0e7984 */ /* 0x000e220000000a00 */
[----:B------:R-:W-:-:S04]  /*04a0*/  IADD3 R8, P3, PT, R4, 0x4, RZ ;  /* 0x0000000404087810 */ /* 0x000fc80007f7e0ff */
[----:B------:R-:W-:Y:S01]  /*04b0*/  ISETP.GE.U32.AND P2, PT, R8, UR12, PT ;  /* 0x0000000c08007c0c */ /* 0x000fe2000bf46070 */
[----:B------:R-:W-:Y:S01]  /*04c0*/  IMAD.X R8, RZ, RZ, RZ, P3 ;  /* 0x000000ffff087224 */ /* 0x000fe200018e06ff */
[----:B0-----:R-:W-:Y:S02]  /*04d0*/  LOP3.LUT R6, R14, R12, RZ, 0x3c, !PT ;  /* 0x0000000c0e067212 */ /* 0x001fe400078e3cff */
[----:B------:R-:W-:-:S04]  /*04e0*/  LOP3.LUT R13, R15, R13, RZ, 0x3c, !PT ;  /* 0x0000000d0f0d7212 */ /* 0x000fc800078e3cff */
[----:B------:R-:W-:Y:S08]  /*04f0*/  POPC R6, R6 ;  /* 0x0000000600067309 */ /* 0x000ff00000000000 */
[----:B------:R-:W0:Y:S02]  /*0500*/  POPC R9, R13 ;  /* 0x0000000d00097309 */ /* 0x000e240000000000 */
[----:B0-----:R-:W-:-:S05]  /*0510*/  IMAD.IADD R9, R6, 0x1, R9 ;  /* 0x0000000106097824 */ /* 0x001fca00078e0209 */
[----:B------:R-:W-:Y:S01]  /*0520*/  STS.U16 [R0], R9 ;  /* 0x0000000900007388 */ /* 0x000fe20000000400 */
[----:B------:R-:W-:Y:S06]  /*0530*/  BAR.SYNC.DEFER_BLOCKING 0x0 ;  /* 0x0000000000007b1d */ /* 0x000fec0000010000 */
[----:B------:R-:W-:Y:S04]  /*0540*/  @!P1 LDS.U16 R5, [R0+0x2] ;  /* 0x0000020000059984 */ /* 0x000fe80000000400 */
[----:B------:R-:W0:Y:S02]  /*0550*/  @!P1 LDS.U16 R6, [R0] ;  /* 0x0000000000069984 */ /* 0x000e240000000400 */
[----:B0-----:R-:W-:-:S05]  /*0560*/  @!P1 IMAD.IADD R5, R5, 0x1, R6 ;  /* 0x0000000105059824 */ /* 0x001fca00078e0206 */
[----:B------:R-:W-:Y:S01]  /*0570*/  @!P1 STS.U16 [R0], R5 ;  /* 0x0000000500009388 */ /* 0x000fe20000000400 */
[----:B------:R-:W-:Y:S01]  /*0580*/  BAR.SYNC.DEFER_BLOCKING 0x0 ;  /* 0x0000000000007b1d */ /* 0x000fe20000010000 */
[----:B------:R-:W-:-:S04]  /*0590*/  LOP3.LUT P1, RZ, R4, 0x7, RZ, 0xc0, !PT ;  /* 0x0000000704ff7812 */ /* 0x000fc8000782c0ff */
[----:B------:R-:W-:Y:S02]  /*05a0*/  ISETP.GE.U32.OR.EX P1, PT, R8, UR13, P1, P2 ;  /* 0x0000000d08007c0c */ /* 0x000fe40008f26520 */
[----:B------:R-:W-:-:S04]  /*05b0*/  IADD3 R8, P3, PT, R4, 0x8, RZ ;  /* 0x0000000804087810 */ /* 0x000fc80007f7e0ff */
[----:B------:R-:W-:Y:S01]  /*05c0*/  ISETP.GE.U32.AND P2, PT, R8, UR12, PT ;  /* 0x0000000c08007c0c */ /* 0x000fe2000bf46070 */
[----:B------:R-:W-:Y:S01]  /*05d0*/  IMAD.X R8, RZ, RZ, RZ, P3 ;  /* 0x000000ffff087224 */ /* 0x000fe200018e06ff */
        /* <DEDUP_REMOVED lines=57> */
[----:B------:R-:W-:Y:S01]  /*0970*/  IADD3 R8, P2, PT, R4, 0x200, RZ ;  /* 0x0000020004087810 */ /* 0x000fe20007f5e0ff */
[----:B------:R-:W-:Y:S04]  /*0980*/  @!P0 LDS.U16 R6, [R0+0x100] ;  /* 0x0001000000068984 */ /* 0x000fe80000000400 */
[----:B------:R-:W0:Y:S02]  /*0990*/  @!P0 LDS.U16 R9, [R0] ;  /* 0x0000000000098984 */ /* 0x000e240000000400 */
[----:B0-----:R-:W-:-:S05]  /*09a0*/  @!P0 IMAD.IADD R9, R6, 0x1, R9 ;  /* 0x0000000106098824 */ /* 0x001fca00078e0209 */
[----:B------:R-:W-:Y:S01]  /*09b0*/  @!P0 STS.U16 [R0], R9 ;  /* 0x0000000900008388 */ /* 0x000fe20000000400 */
[----:B------:R-:W-:Y:S01]  /*09c0*/  BAR.SYNC.DEFER_BLOCKING 0x0 ;  /* 0x0000000000007b1d */ /* 0x000fe20000010000 */
[----:B------:R-:W-:Y:S01]  /*09d0*/  ISETP.GE.U32.AND P0, PT, R8, UR12, PT ;  /* 0x0000000c08007c0c */ /* 0x000fe2000bf06070 */
[----:B------:R-:W-:-:S05]  /*09e0*/  IMAD.X R8, RZ, RZ, RZ, P2 ;  /* 0x000000ffff087224 */ /* 0x000fca00010e06ff */
[----:B------:R-:W-:-:S04]  /*09f0*/  ISETP.GE.U32.AND.EX P0, PT, R8, UR13, PT, P0 ;  /* 0x0000000d08007c0c */ /* 0x000fc8000bf06100 */
[----:B------:R-:W-:Y:S01]  /*0a00*/  ISETP.NE.OR P0, PT, R4, RZ, P0 ;  /* 0x000000ff0400720c */ /* 0x000fe20000705670 */
[----:B------:R-:W-:Y:S04]  /*0a10*/  @!P1 LDS.U16 R5, [R0+0x200] ;  /* 0x0002000000059984 */ /* 0x000fe80000000400 */
[----:B------:R-:W0:Y:S02]  /*0a20*/  @!P1 LDS.U16 R6, [R0] ;  /* 0x0000000000069984 */ /* 0x000e240000000400 */
[----:B0-----:R-:W-:-:S05]  /*0a30*/  @!P1 IMAD.IADD R5, R5, 0x1, R6 ;  /* 0x0000000105059824 */ /* 0x001fca00078e0206 */
[----:B------:R-:W-:Y:S01]  /*0a40*/  @!P1 STS.U16 [R0], R5 ;  /* 0x0000000500009388 */ /* 0x000fe20000000400 */
[----:B------:R-:W-:Y:S01]  /*0a50*/  BAR.SYNC.DEFER_BLOCKING 0x0 ;  /* 0x0000000000007b1d */ /* 0x000fe20000010000 */
[----:B------:R-:W-:-:S05]  /*0a60*/  ISETP.NE.AND P1, PT, R4, RZ, PT ;  /* 0x000000ff0400720c */ /* 0x000fca0003f25270 */
[----:B------:R-:W-:Y:S04]  /*0a70*/  @!P0 LDS.U16 R6, [R0+0x400] ;  /* 0x0004000000068984 */ /* 0x000fe80000000400 */
[----:B------:R-:W0:Y:S02]  /*0a80*/  @!P0 LDS.U16 R9, [R0] ;  /* 0x0000000000098984 */ /* 0x000e240000000400 */
[----:B0-----:R-:W-:-:S05]  /*0a90*/  @!P0 IMAD.IADD R9, R6, 0x1, R9 ;  /* 0x0000000106098824 */ /* 0x001fca00078e0209 */
[----:B------:R0:W-:Y:S01]  /*0aa0*/  @!P0 STS.U16 [R0], R9 ;  /* 0x0000000900008388 */ /* 0x0001e20000000400 */
[----:B------:R-:W-:Y:S06]  /*0ab0*/  BAR.SYNC.DEFER_BLOCKING 0x0 ;  /* 0x0000000000007b1d */ /* 0x000fec0000010000 */
[----:B------:R-:W-:Y:S05]  /*0ac0*/  @P1 EXIT ;  /* 0x000000000000194d */ /* 0x000fea0003800000 */
[----:B0-----:R-:W0:Y:S01]  /*0ad0*/  LDS.U16 R9, [R0] ;  /* 0x0000000000097984 */ /* 0x001e220000000400 */
[----:B------:R-:W1:Y:S01]  /*0ae0*/  LDCU.128 UR12, c[0x0][0x380] ;  /* 0x00007000ff0c77ac */ /* 0x000e620008000c00 */
[----:B------:R-:W-:Y:S01]  /*0af0*/  IMAD.MOV.U32 R3, RZ, RZ, RZ ;  /* 0x000000ffff037224 */ /* 0x000fe200078e00ff */
[----:B-1----:R-:W-:Y:S02]  /*0b00*/  USHF.R.U64 UR4, UR14, 0x1, UR15 ;  /* 0x000000010e047899 */ /* 0x002fe4000800120f */
[----:B------:R-:W-:-:S04]  /*0b10*/  USHF.R.U32.HI UR5, URZ, 0x1, UR15 ;  /* 0x00000001ff057899 */ /* 0x000fc8000801160f */
[----:B------:R-:W-:-:S04]  /*0b20*/  IMAD.WIDE.U32 R2, R7, UR4, R2 ;  /* 0x0000000407027c25 */ /* 0x000fc8000f8e0002 */
[----:B------:R-:W-:Y:S01]  /*0b30*/  IMAD R7, R7, UR5, RZ ;  /* 0x0000000507077c24 */ /* 0x000fe2000f8e02ff */
[----:B------:R-:W-:-:S03]  /*0b40*/  LEA R4, P0, R2, UR12, 0x1 ;  /* 0x0000000c02047c11 */ /* 0x000fc6000f8008ff */
[----:B------:R-:W-:-:S05]  /*0b50*/  IMAD.IADD R3, R3, 0x1, R7 ;  /* 0x0000000103037824 */ /* 0x000fca00078e0207 */
[----:B------:R-:W-:-:S05]  /*0b60*/  LEA.HI.X R5, R2, UR13, R3, 0x1, P0 ;  /* 0x0000000d02057c11 */ /* 0x000fca00080f0c03 */
[----:B0-----:R-:W-:Y:S01]  /*0b70*/  STG.E.U16 desc[UR8][R4.64], R9 ;  /* 0x0000000904007986 */ /* 0x001fe2000c101508 */
[----:B------:R-:W-:Y:S05]  /*0b80*/  EXIT ;  /* 0x000000000000794d */ /* 0x000fea0003800000 */
.L_x_0:
[----:B------:R-:W-:-:S00]  /*0b90*/  BRA `(.L_x_0) ;  /* 0xfffffffc00fc7947 */ /* 0x000fc0000383ffff */
[----:B------:R-:W-:-:S00]  /*0ba0*/  NOP ;  /* 0x0000000000007918 */ /* 0x000fc00000000000 */
        /* <DEDUP_REMOVED lines=13> */
.L_x_9:


//--------------------- .text._ZN7caracal26ComputeHashDistancesKernelILm512ELm1ELm2EEEvPtmPmmmS2_mmm --------------------------
	.section	.text._ZN7caracal26ComputeHashDistancesKernelILm512ELm1ELm2EEEvPtmPmmmS2_mmm,"ax",@progbits
	.align	128
.text._ZN7caracal26ComputeHashDistancesKernelILm512ELm1ELm2EEEvPtmPmmmS2_mmm:
        .type           _ZN7caracal26ComputeHashDistancesKernelILm512ELm1ELm2EEEvPtmPmmmS2_mmm,@function
        .size           _ZN7caracal26ComputeHashDistancesKernelILm512ELm1ELm2EEEvPtmPmmmS2_mmm,(.L_x_10 - _ZN7caracal26ComputeHashDistancesKernelILm512ELm1ELm2EEEvPtmPmmmS2_mmm)
        .other          _ZN7caracal26ComputeHashDistancesKernelILm512ELm1ELm2EEEvPtmPmmmS2_mmm,@"STO_CUDA_ENTRY STV_DEFAULT"
_ZN7caracal26ComputeHashDistancesKernelILm512ELm1ELm2EEEvPtmPmmmS2_mmm:
[----:B------:R-:W-:Y:S01]  /*0000*/  LDC R1, c[0x0][0x37c] ;  /* 0x0000df00ff017b82 */ /* 0x000fe20000000800 */
[----:B------:R-:W0:Y:S07]  /*0010*/  S2R R3, SR_TID.Y ;  /* 0x0000000000037919 */ /* 0x000e2e0000002200 */
[----:B------:R-:W0:Y:S01]  /*0020*/  S2UR UR4, SR_CTAID.Y ;  /* 0x00000000000479c3 */ /* 0x000e220000002600 */
[----:B------:R-:W1:Y:S01]  /*0030*/  LDCU.64 UR6, c[0x0][0x398] ;  /* 0x00007300ff0677ac */ /* 0x000e620008000a00 */
[----:B------:R-:W2:Y:S01]  /*0040*/  S2R R0, SR_TID.Z ;  /* 0x0000000000007919 */ /* 0x000ea20000002300 */
[----:B------:R-:W3:Y:S01]  /*0050*/  LDCU.64 UR12, c[0x0][0x3c0] ;  /* 0x00007800ff0c77ac */ /* 0x000ee20008000a00 */
[----:B------:R-:W2:Y:S01]  /*0060*/  S2R R5, SR_CTAID.Z ;  /* 0x0000000000057919 */ /* 0x000ea20000002700 */
[----:B------:R-:W4:Y:S01]  /*0070*/  LDCU.64 UR8, c[0x0][0x3b0] ;  /* 0x00007600ff0877ac */ /* 0x000f220008000a00 */
[----:B------:R-:W3:Y:S01]  /*0080*/  S2R R4, SR_TID.X ;  /* 0x0000000000047919 */ /* 0x000ee20000002100 */
[----:B0-----:R-:W-:-:S05]  /*0090*/  VIADD R7, R3, UR4 ;  /* 0x0000000403077c36 */ /* 0x001fca0008000000 */
[----:B-1----:R-:W-:Y:S01]  /*00a0*/  ISETP.GE.U32.AND P0, PT, R7, UR6, PT ;  /* 0x0000000607007c0c */ /* 0x002fe2000bf06070 */
[----:B--2---:R-:W-:-:S03]  /*00b0*/  IMAD R2, R5, 0x2, R0 ;  /* 0x0000000205027824 */ /* 0x004fc600078e0200 */
[----:B------:R-:W-:Y:S02]  /*00c0*/  ISETP.GE.U32.AND.EX P0, PT, RZ, UR7, PT, P0 ;  /* 0x00000007ff007c0c */ /* 0x000fe4000bf06100 */
[----:B---3--:R-:W-:Y:S02]  /*00d0*/  ISETP.GE.U32.AND P1, PT, R4, UR12, PT ;  /* 0x0000000c04007c0c */ /* 0x008fe4000bf26070 */
        /* <DEDUP_REMOVED lines=136> */
[----:B------:R-:W-:Y:S01]  /*0960*/  ISETP.GE.U32.OR.EX P1, PT, R8, UR13, P1, P2 ;  /* 0x0000000d08007c0c */ /* 0x000fe20008f26520 */
        /* <DEDUP_REMOVED lines=12> */
[----:B------:R-:W1:Y:S01]  /*0a30*/  LDS.U16 R9, [R0] ;  /* 0x0000000000097984 */ /* 0x000e620000000400 */
[----:B------:R-:W2:Y:S01]  /*0a40*/  LDCU.128 UR12, c[0x0][0x380] ;  /* 0x00007000ff0c77ac */ /* 0x000ea20008000c00 */
[----:B------:R-:W-:Y:S01]  /*0a50*/  IMAD.MOV.U32 R3, RZ, RZ, RZ ;  /* 0x000000ffff037224 */ /* 0x000fe200078e00ff */
[----:B--2---:R-:W-:Y:S02]  /*0a60*/  USHF.R.U64 UR4, UR14, 0x1, UR15 ;  /* 0x000000010e047899 */ /* 0x004fe4000800120f */
[----:B------:R-:W-:-:S04]  /*0a70*/  USHF.R.U32.HI UR5, URZ, 0x1, UR15 ;  /* 0x00000001ff057899 */ /* 0x000fc8000801160f */
[----:B------:R-:W-:-:S04]  /*0a80*/  IMAD.WIDE.U32 R2, R7, UR4, R2 ;  /* 0x0000000407027c25 */ /* 0x000fc8000f8e0002 */
[----:B------:R-:W-:Y:S01]  /*0a90*/  IMAD R7, R7, UR5, RZ ;  /* 0x0000000507077c24 */ /* 0x000fe2000f8e02ff */
[----:B------:R-:W-:-:S03]  /*0aa0*/  LEA R4, P0, R2, UR12, 0x1 ;  /* 0x0000000c02047c11 */ /* 0x000fc6000f8008ff */
[----:B------:R-:W-:-:S05]  /*0ab0*/  IMAD.IADD R3, R3, 0x1, R7 ;  /* 0x0000000103037824 */ /* 0x000fca00078e0207 */
[----:B0-----:R-:W-:-:S05]  /*0ac0*/  LEA.HI.X R5, R2, UR13, R3, 0x1, P0 ;  /* 0x0000000d02057c11 */ /* 0x001fca00080f0c03 */
[----:B-1----:R-:W-:Y:S01]  /*0ad0*/  STG.E.U16 desc[UR8][R4.64], R9 ;  /* 0x0000000904007986 */ /* 0x002fe2000c101508 */
[----:B------:R-:W-:Y:S05]  /*0ae0*/  EXIT ;  /* 0x000000000000794d */ /* 0x000fea0003800000 */
.L_x_1:
        /* <DEDUP_REMOVED lines=9> */
.L_x_10:


//--------------------- .text._ZN7caracal26ComputeHashDistancesKernelILm256ELm2ELm2EEEvPtmPmmmS2_mmm --------------------------
	.section	.text._ZN7caracal26ComputeHashDistancesKernelILm256ELm2ELm2EEEvPtmPmmmS2_mmm,"ax",@progbits
	.align	128
.text._ZN7caracal26ComputeHashDistancesKernelILm256ELm2ELm2EEEvPtmPmmmS2_mmm:
        .type           _ZN7caracal26ComputeHashDistancesKernelILm256ELm2ELm2EEEvPtmPmmmS2_mmm,@function
        .size           _ZN7caracal26ComputeHashDistancesKernelILm256ELm2ELm2EEEvPtmPmmmS2_mmm,(.L_x_11 - _ZN7caracal26ComputeHashDistancesKernelILm256ELm2ELm2EEEvPtmPmmmS2_mmm)
        .other          _ZN7caracal26ComputeHashDistancesKernelILm256ELm2ELm2EEEvPtmPmmmS2_mmm,@"STO_CUDA_ENTRY STV_DEFAULT"
_ZN7caracal26ComputeHashDistancesKernelILm256ELm2ELm2EEEvPtmPmmmS2_mmm:
[----:B------:R-:W-:Y:S01]  /*0000*/  LDC R1, c[0x0][0x37c] ;  /* 0x0000df00ff017b82 */ /* 0x000fe20000000800 */
[----:B------:R-:W0:Y:S01]  /*0010*/  S2R R3, SR_TID.Y ;  /* 0x0000000000037919 */ /* 0x000e220000002200 */
[----:B------:R-:W1:Y:S01]  /*0020*/  LDCU.64 UR4, c[0x0][0x398] ;  /* 0x00007300ff0477ac */ /* 0x000e620008000a00 */
[----:B------:R-:W0:Y:S01]  /*0030*/  S2R R2, SR_CTAID.Y ;  /* 0x0000000000027919 */ /* 0x000e220000002600 */
[----:B------:R-:W2:Y:S01]  /*0040*/  LDCU.64 UR12, c[0x0][0x3c0] ;  /* 0x00007800ff0c77ac */ /* 0x000ea20008000a00 */
[----:B------:R-:W3:Y:S01]  /*0050*/  S2R R0, SR_TID.Z ;  /* 0x0000000000007919 */ /* 0x000ee20000002300 */
[----:B------:R-:W4:Y:S01]  /*0060*/  LDCU.64 UR6, c[0x0][0x3b0] ;  /* 0x00007600ff0677ac */ /* 0x000f220008000a00 */
[----:B------:R-:W3:Y:S01]  /*0070*/  S2R R5, SR_CTAID.Z ;  /* 0x0000000000057919 */ /* 0x000ee20000002700 */
[----:B------:R-:W2:Y:S01]  /*0080*/  S2R R4, SR_TID.X ;  /* 0x0000000000047919 */ /* 0x000ea20000002100 */
[----:B0-----:R-:W-:-:S05]  /*0090*/  IMAD R7, R2, 0x2, R3 ;  /* 0x0000000202077824 */ /* 0x001fca00078e0203 */
[----:B-1----:R-:W-:Y:S01]  /*00a0*/  ISETP.GE.U32.AND P0, PT, R7, UR4, PT ;  /* 0x0000000407007c0c */ /* 0x002fe2000bf06070 */
[----:B---3--:R-:W-:-:S03]  /*00b0*/  IMAD R2, R5, 0x2, R0 ;  /* 0x0000000205027824 */ /* 0x008fc600078e0200 */
[----:B------:R-:W-:Y:S02]  /*00c0*/  ISETP.GE.U32.AND.EX P0, PT, RZ, UR5, PT, P0 ;  /* 0x00000005ff007c0c */ /* 0x000fe4000bf06100 */
[----:B--2---:R-:W-:Y:S02]  /*00d0*/  ISETP.GE.U32.AND P1, PT, R4, UR12, PT ;  /* 0x0000000c04007c0c */ /* 0x004fe4000bf26070 */
        /* <DEDUP_REMOVED lines=151> */
.L_x_2:
        /* <DEDUP_REMOVED lines=11> */
.L_x_11:


//--------------------- .text._ZN7caracal26ComputeHashDistancesKernelILm128ELm2ELm4EEEvPtmPmmmS2_mmm --------------------------
	.section	.text._ZN7caracal26ComputeHashDistancesKernelILm128ELm2ELm4EEEvPtmPmmmS2_mmm,"ax",@progbits
	.align	128
.text._ZN7caracal26ComputeHashDistancesKernelILm128ELm2ELm4EEEvPtmPmmmS2_mmm:
        .type           _ZN7caracal26ComputeHashDistancesKernelILm128ELm2ELm4EEEvPtmPmmmS2_mmm,@function
        .size           _ZN7caracal26ComputeHashDistancesKernelILm128ELm2ELm4EEEvPtmPmmmS2_mmm,(.L_x_12 - _ZN7caracal26ComputeHashDistancesKernelILm128ELm2ELm4EEEvPtmPmmmS2_mmm)
        .other          _ZN7caracal26ComputeHashDistancesKernelILm128ELm2ELm4EEEvPtmPmmmS2_mmm,@"STO_CUDA_ENTRY STV_DEFAULT"
_ZN7caracal26ComputeHashDistancesKernelILm128ELm2ELm4EEEvPtmPmmmS2_mmm:
        /* <DEDUP_REMOVED lines=155> */
.L_x_3:
        /* <DEDUP_REMOVED lines=13> */
.L_x_12:


//--------------------- .text._ZN7caracal26ComputeHashDistancesKernelILm64ELm4ELm4EEEvPtmPmmmS2_mmm --------------------------
	.section	.text._ZN7caracal26ComputeHashDistancesKernelILm64ELm4ELm4EEEvPtmPmmmS2_mmm,"ax",@progbits
	.align	128
.text._ZN7caracal26ComputeHashDistancesKernelILm64ELm4ELm4EEEvPtmPmmmS2_mmm:
        .type           _ZN7caracal26ComputeHashDistancesKernelILm64ELm4ELm4EEEvPtmPmmmS2_mmm,@function
        .size           _ZN7caracal26ComputeHashDistancesKernelILm64ELm4ELm4EEEvPtmPmmmS2_mmm,(.L_x_13 - _ZN7caracal26ComputeHashDistancesKernelILm64ELm4ELm4EEEvPtmPmmmS2_mmm)
        .other          _ZN7caracal26ComputeHashDistancesKernelILm64ELm4ELm4EEEvPtmPmmmS2_mmm,@"STO_CUDA_ENTRY STV_DEFAULT"
_ZN7caracal26ComputeHashDistancesKernelILm64ELm4ELm4EEEvPtmPmmmS2_mmm:
        /* <DEDUP_REMOVED lines=145> */
.L_x_4:
        /* <DEDUP_REMOVED lines=15> */
.L_x_13:


//--------------------- .text._ZN7caracal26ComputeHashDistancesKernelILm32ELm4ELm8EEEvPtmPmmmS2_mmm --------------------------
	.section	.text._ZN7caracal26ComputeHashDistancesKernelILm32ELm4ELm8EEEvPtmPmmmS2_mmm,"ax",@progbits
	.align	128
.text._ZN7caracal26ComputeHashDistancesKernelILm32ELm4ELm8EEEvPtmPmmmS2_mmm:
        .type           _ZN7caracal26ComputeHashDistancesKernelILm32ELm4ELm8EEEvPtmPmmmS2_mmm,@function
        .size           _ZN7caracal26ComputeHashDistancesKernelILm32ELm4ELm8EEEvPtmPmmmS2_mmm,(.L_x_14 - _ZN7caracal26ComputeHashDistancesKernelILm32ELm4ELm8EEEvPtmPmmmS2_mmm)
        .other          _ZN7caracal26ComputeHashDistancesKernelILm32ELm4ELm8EEEvPtmPmmmS2_mmm,@"STO_CUDA_ENTRY STV_DEFAULT"
_ZN7caracal26ComputeHashDistancesKernelILm32ELm4ELm8EEEvPtmPmmmS2_mmm:
        /* <DEDUP_REMOVED lines=135> */
.L_x_5:
        /* <DEDUP_REMOVED lines=9> */
.L_x_14:


//--------------------- .text._ZN7caracal26ComputeHashDistancesKernelILm16ELm8ELm8EEEvPtmPmmmS2_mmm --------------------------
	.section	.text._ZN7caracal26ComputeHashDistancesKernelILm16ELm8ELm8EEEvPtmPmmmS2_mmm,"ax",@progbits
	.align	128
.text._ZN7caracal26ComputeHashDistancesKernelILm16ELm8ELm8EEEvPtmPmmmS2_mmm:
        .type           _ZN7caracal26ComputeHashDistancesKernelILm16ELm8ELm8EEEvPtmPmmmS2_mmm,@function
        .size           _ZN7caracal26ComputeHashDistancesKernelILm16ELm8ELm8EEEvPtmPmmmS2_mmm,(.L_x_15 - _ZN7caracal26ComputeHashDistancesKernelILm16ELm8ELm8EEEvPtmPmmmS2_mmm)
        .other          _ZN7caracal26ComputeHashDistancesKernelILm16ELm8ELm8EEEvPtmPmmmS2_mmm,@"STO_CUDA_ENTRY STV_DEFAULT"
_ZN7caracal26ComputeHashDistancesKernelILm16ELm8ELm8EEEvPtmPmmmS2_mmm:
        /* <DEDUP_REMOVED lines=125> */
.L_x_6:
        /* <DEDUP_REMOVED lines=11> */
.L_x_15:


//--------------------- .text._ZN7caracal26ComputeHashDistancesKernelILm8ELm8ELm16EEEvPtmPmmmS2_mmm --------------------------
	.section	.text._ZN7caracal26ComputeHashDistancesKernelILm8ELm8ELm16EEEvPtmPmmmS2_mmm,"ax",@progbits
	.align	128
.text._ZN7caracal26ComputeHashDistancesKernelILm8ELm8ELm16EEEvPtmPmmmS2_mmm:
        .type           _ZN7caracal26ComputeHashDistancesKernelILm8ELm8ELm16EEEvPtmPmmmS2_mmm,@function
        .size           _ZN7caracal26ComputeHashDistancesKernelILm8ELm8ELm16EEEvPtmPmmmS2_mmm,(.L_x_16 - _ZN7caracal26ComputeHashDistancesKernelILm8ELm8ELm16EEEvPtmPmmmS2_mmm)
        .other          _ZN7caracal26ComputeHashDistancesKernelILm8ELm8ELm16EEEvPtmPmmmS2_mmm,@"STO_CUDA_ENTRY STV_DEFAULT"
_ZN7caracal26ComputeHashDistancesKernelILm8ELm8ELm16EEEvPtmPmmmS2_mmm:
        /* <DEDUP_REMOVED lines=115> */
.L_x_7:
        /* <DEDUP_REMOVED lines=13> */
.L_x_16:


//--------------------- .text._ZN7caracal23ConvertDotsToBitsKernelEPjmPfmmm --------------------------
	.section	.text._ZN7caracal23ConvertDotsToBitsKernelEPjmPfmmm,"ax",@progbits
	.align	128
.text._ZN7caracal23ConvertDotsToBitsKernelEPjmPfmmm:
        .type           _ZN7caracal23ConvertDotsToBitsKernelEPjmPfmmm,@function
        .size           _ZN7caracal23ConvertDotsToBitsKernelEPjmPfmmm,(.L_x_17 - _ZN7caracal23ConvertDotsToBitsKernelEPjmPfmmm)
        .other          _ZN7caracal23ConvertDotsToBitsKernelEPjmPfmmm,@"STO_CUDA_ENTRY STV_DEFAULT"
_ZN7caracal23ConvertDotsToBitsKernelEPjmPfmmm:
[----:B------:R-:W-:Y:S01]  /*0000*/  LDC R1, c[0x0][0x37c] ;  /* 0x0000df00ff017b82 */ /* 0x000fe20000000800 */
[----:B------:R-:W0:Y:S07]  /*0010*/  S2R R0, SR_TID.X ;  /* 0x0000000000007919 */ /* 0x000e2e0000002100 */
[----:B------:R-:W0:Y:S01]  /*0020*/  S2UR UR4, SR_CTAID.X ;  /* 0x00000000000479c3 */ /* 0x000e220000002500 */
[----:B------:R-:W1:Y:S01]  /*0030*/  LDCU.64 UR6, c[0x0][0x3a0] ;  /* 0x00007400ff0677ac */ /* 0x000e620008000a00 */
[----:B------:R-:W2:Y:S01]  /*0040*/  S2R R9, SR_TID.Y ;  /* 0x0000000000097919 */ /* 0x000ea20000002200 */
[----:B------:R-:W3:Y:S05]  /*0050*/  LDCU.64 UR8, c[0x0][0x398] ;  /* 0x00007300ff0877ac */ /* 0x000eea0008000a00 */
[----:B------:R-:W0:Y:S08]  /*0060*/  LDC R5, c[0x0][0x360] ;  /* 0x0000d800ff057b82 */ /* 0x000e300000000800 */
[----:B------:R-:W2:Y:S08]  /*0070*/  S2UR UR5, SR_CTAID.Y ;  /* 0x00000000000579c3 */ /* 0x000eb00000002600 */
[----:B------:R-:W2:Y:S01]  /*0080*/  LDC R2, c[0x0][0x364] ;  /* 0x0000d900ff027b82 */ /* 0x000ea20000000800 */
[----:B0-----:R-:W-:-:S05]  /*0090*/  IMAD R4, R5, UR4, R0 ;  /* 0x0000000405047c24 */ /* 0x001fca000f8e0200 */
[----:B-1----:R-:W-:-:S04]  /*00a0*/  ISETP.GE.U32.AND P0, PT, R4, UR6, PT ;  /* 0x0000000604007c0c */ /* 0x002fc8000bf06070 */
[----:B------:R-:W-:Y:S01]  /*00b0*/  ISETP.GE.U32.AND.EX P0, PT, RZ, UR7, PT, P0 ;  /* 0x00000007ff007c0c */ /* 0x000fe2000bf06100 */
[----:B--2---:R-:W-:-:S05]  /*00c0*/  IMAD R9, R2, UR5, R9 ;  /* 0x0000000502097c24 */ /* 0x004fca000f8e0209 */
[----:B---3--:R-:W-:-:S04]  /*00d0*/  ISETP.GE.U32.AND P1, PT, R9, UR8, PT ;  /* 0x0000000809007c0c */ /* 0x008fc8000bf26070 */
[----:B------:R-:W-:-:S13]  /*00e0*/  ISETP.GE.U32.OR.EX P0, PT, RZ, UR9, P0, P1 ;  /* 0x00000009ff007c0c */ /* 0x000fda0008706510 */
[----:B------:R-:W-:Y:S05]  /*00f0*/  @P0 EXIT ;  /* 0x000000000000094d */ /* 0x000fea0003800000 */
[----:B------:R-:W0:Y:S01]  /*0100*/  LDCU.64 UR4, c[0x0][0x3a8] ;  /* 0x00007500ff0477ac */ /* 0x000e220008000a00 */
[----:B------:R-:W-:Y:S01]  /*0110*/  IMAD.MOV.U32 R5, RZ, RZ, RZ ;  /* 0x000000ffff057224 */ /* 0x000fe200078e00ff */
[----:B------:R-:W1:Y:S01]  /*0120*/  LDCU.64 UR8, c[0x0][0x390] ;  /* 0x00007200ff0877ac */ /* 0x000e620008000a00 */
[----:B------:R-:W2:Y:S01]  /*0130*/  LDCU.64 UR6, c[0x0][0x358] ;  /* 0x00006b00ff0677ac */ /* 0x000ea20008000a00 */
[----:B0-----:R-:W-:Y:S02]  /*0140*/  USHF.R.U64 UR4, UR4, 0x2, UR5 ;  /* 0x0000000204047899 */ /* 0x001fe40008001205 */
[----:B------:R-:W-:-:S04]  /*0150*/  USHF.R.U32.HI UR5, URZ, 0x2, UR5 ;  /* 0x00000002ff057899 */ /* 0x000fc80008011605 */
[----:B------:R-:W-:-:S04]  /*0160*/  IMAD.WIDE.U32 R2, R9, UR4, R4 ;  /* 0x0000000409027c25 */ /* 0x000fc8000f8e0004 */
[----:B------:R-:W-:Y:S01]  /*0170*/  IMAD R7, R9, UR5, RZ ;  /* 0x0000000509077c24 */ /* 0x000fe2000f8e02ff */
[----:B-1----:R-:W-:-:S03]  /*0180*/  LEA R6, P0, R2, UR8, 0x2 ;  /* 0x0000000802067c11 */ /* 0x002fc6000f8010ff */
[----:B------:R-:W-:-:S05]  /*0190*/  IMAD.IADD R3, R3, 0x1, R7 ;  /* 0x0000000103037824 */ /* 0x000fca00078e0207 */
[----:B------:R-:W-:-:S05]  /*01a0*/  LEA.HI.X R7, R2, UR9, R3, 0x2, P0 ;  /* 0x0000000902077c11 */ /* 0x000fca00080f1403 */
[----:B--2---:R-:W2:Y:S01]  /*01b0*/  LDG.E R6, desc[UR6][R6.64] ;  /* 0x0000000606067981 */ /* 0x004ea2000c1e1900 */
[----:B------:R-:W-:Y:S02]  /*01c0*/  LOP3.LUT P1, RZ, R0, 0x1f, RZ, 0xc0, !PT ;  /* 0x0000001f00ff7812 */ /* 0x000fe4000782c0ff */
[----:B--2---:R-:W-:-:S13]  /*01d0*/  FSETP.GE.AND P0, PT, R6, RZ, PT ;  /* 0x000000ff0600720b */ /* 0x004fda0003f06000 */
[----:B------:R-:W-:Y:S01]  /*01e0*/  VOTE.ANY R11, PT, P0 ;  /* 0x00000000000b7806 */ /* 0x000fe200000e0100 */
[----:B------:R-:W-:Y:S06]  /*01f0*/  @P1 EXIT ;  /* 0x000000000000194d */ /* 0x000fec0003800000 */
[----:B------:R-:W0:Y:S01]  /*0200*/  LDCU.128 UR8, c[0x0][0x380] ;  /* 0x00007000ff0877ac */ /* 0x000e220008000c00 */
[----:B------:R-:W-:Y:S01]  /*0210*/  SHF.R.U64 R2, R4, 0x5, RZ ;  /* 0x0000000504027819 */ /* 0x000fe200000012ff */
[----:B------:R-:W-:Y:S01]  /*0220*/  IMAD.MOV.U32 R3, RZ, RZ, RZ ;  /* 0x000000ffff037224 */ /* 0x000fe200078e00ff */
[----:B0-----:R-:W-:Y:S02]  /*0230*/  USHF.R.U64 UR4, UR10, 0x2, UR11 ;  /* 0x000000020a047899 */ /* 0x001fe4000800120b */
[----:B------:R-:W-:-:S04]  /*0240*/  USHF.R.U32.HI UR5, URZ, 0x2, UR11 ;  /* 0x00000002ff057899 */ /* 0x000fc8000801160b */
[----:B------:R-:W-:-:S04]  /*0250*/  IMAD.WIDE.U32 R2, R9, UR4, R2 ;  /* 0x0000000409027c25 */ /* 0x000fc8000f8e0002 */
[----:B------:R-:W-:Y:S01]  /*0260*/  IMAD R9, R9, UR5, RZ ;  /* 0x0000000509097c24 */ /* 0x000fe2000f8e02ff */
[----:B------:R-:W-:-:S03]  /*0270*/  LEA R4, P0, R2, UR8, 0x2 ;  /* 0x0000000802047c11 */ /* 0x000fc6000f8010ff */
[----:B------:R-:W-:-:S05]  /*0280*/  IMAD.IADD R3, R3, 0x1, R9 ;  /* 0x0000000103037824 */ /* 0x000fca00078e0209 */
[----:B------:R-:W-:-:S05]  /*0290*/  LEA.HI.X R5, R2, UR9, R3, 0x2, P0 ;  /* 0x0000000902057c11 */ /* 0x000fca00080f1403 */
[----:B------:R-:W-:Y:S01]  /*02a0*/  STG.E desc[UR6][R4.64], R11 ;  /* 0x0000000b04007986 */ /* 0x000fe2000c101906 */
[----:B------:R-:W-:Y:S05]  /*02b0*/  EXIT ;  /* 0x000000000000794d */ /* 0x000fea0003800000 */
.L_x_8:
        /* <DEDUP_REMOVED lines=12> */
.L_x_17:


//--------------------- .nv.shared._ZN7caracal26ComputeHashDistancesKernelILm1024ELm1ELm1EEEvPtmPmmmS2_mmm --------------------------
	.section	.nv.shared._ZN7caracal26ComputeHashDistancesKernelILm1024ELm1ELm1EEEvPtmPmmmS2_mmm,"aw",@nobits
	.sectionflags	@""
	.align	8
.nv.shared._ZN7caracal26ComputeHashDistancesKernelILm1024ELm1ELm1EEEvPtmPmmmS2_mmm:
	.zero		19456


//--------------------- .nv.shared.reserved.0     --------------------------
	.section	.nv.shared.reserved.0,"aw",@nobits
	.weak		__nv_reservedSMEM_offset_0_alias
	.size		__nv_reservedSMEM_offset_0_alias, 0, 64
	.other		__nv_reservedSMEM_offset_0_alias,@"STO_CUDA_RESERVED_SHARED STV_DEFAULT"
__nv_reservedSMEM_offset_0_alias:
	.zero		0
	.zero		64


//--------------------- .nv.shared._ZN7caracal26ComputeHashDistancesKernelILm512ELm1ELm2EEEvPtmPmmmS2_mmm --------------------------
	.section	.nv.shared._ZN7caracal26ComputeHashDistancesKernelILm512ELm1ELm2EEEvPtmPmmmS2_mmm,"aw",@nobits
	.sectionflags	@""
	.align	8
.nv.shared._ZN7caracal26ComputeHashDistancesKernelILm512ELm1ELm2EEEvPtmPmmmS2_mmm:
	.zero		15360


//--------------------- .nv.shared._ZN7caracal26ComputeHashDistancesKernelILm256ELm2ELm2EEEvPtmPmmmS2_mmm --------------------------
	.section	.nv.shared._ZN7caracal26ComputeHashDistancesKernelILm256ELm2ELm2EEEvPtmPmmmS2_mmm,"aw",@nobits
	.sectionflags	@""
	.align	8
.nv.shared._ZN7caracal26ComputeHashDistancesKernelILm256ELm2ELm2EEEvPtmPmmmS2_mmm:
	.zero		11264


//--------------------- .nv.shared._ZN7caracal26ComputeHashDistancesKernelILm128ELm2ELm4EEEvPtmPmmmS2_mmm --------------------------
	.section	.nv.shared._ZN7caracal26ComputeHashDistancesKernelILm128ELm2ELm4EEEvPtmPmmmS2_mmm,"aw",@nobits
	.sectionflags	@""
	.align	8
.nv.shared._ZN7caracal26ComputeHashDistancesKernelILm128ELm2ELm4EEEvPtmPmmmS2_mmm:
	.zero		9216


//--------------------- .nv.shared._ZN7caracal26ComputeHashDistancesKernelILm64ELm4ELm4EEEvPtmPmmmS2_mmm --------------------------
	.section	.nv.shared._ZN7caracal26ComputeHashDistancesKernelILm64ELm4ELm4EEEvPtmPmmmS2_mmm,"aw",@nobits
	.sectionflags	@""
	.align	8
.nv.shared._ZN7caracal26ComputeHashDistancesKernelILm64ELm4ELm4EEEvPtmPmmmS2_mmm:
	.zero		7168


//--------------------- .nv.shared._ZN7caracal26ComputeHashDistancesKernelILm32ELm4ELm8EEEvPtmPmmmS2_mmm --------------------------
	.section	.nv.shared._ZN7caracal26ComputeHashDistancesKernelILm32ELm4ELm8EEEvPtmPmmmS2_mmm,"aw",@nobits
	.sectionflags	@""
	.align	8
.nv.shared._ZN7caracal26ComputeHashDistancesKernelILm32ELm4ELm8EEEvPtmPmmmS2_mmm:
	.zero		6144


//--------------------- .nv.shared._ZN7caracal26ComputeHashDistancesKernelILm16ELm8ELm8EEEvPtmPmmmS2_mmm --------------------------
	.section	.nv.shared._ZN7caracal26ComputeHashDistancesKernelILm16ELm8ELm8EEEvPtmPmmmS2_mmm,"aw",@nobits
	.sectionflags	@""
	.align	8
.nv.shared._ZN7caracal26ComputeHashDistancesKernelILm16ELm8ELm8EEEvPtmPmmmS2_mmm:
	.zero		5120


//--------------------- .nv.shared._ZN7caracal26ComputeHashDistancesKernelILm8ELm8ELm16EEEvPtmPmmmS2_mmm --------------------------
	.section	.nv.shared._ZN7caracal26ComputeHashDistancesKernelILm8ELm8ELm16EEEvPtmPmmmS2_mmm,"aw",@nobits
	.sectionflags	@""
	.align	8
.nv.shared._ZN7caracal26ComputeHashDistancesKernelILm8ELm8ELm16EEEvPtmPmmmS2_mmm:
	.zero		4608


//--------------------- .nv.constant0._ZN7caracal26ComputeHashDistancesKernelILm1024ELm1ELm1EEEvPtmPmmmS2_mmm --------------------------
	.section	.nv.constant0._ZN7caracal26ComputeHashDistancesKernelILm1024ELm1ELm1EEEvPtmPmmmS2_mmm,"a",@progbits
	.sectionflags	@""
	.align	4
.nv.constant0._ZN7caracal26ComputeHashDistancesKernelILm1024ELm1ELm1EEEvPtmPmmmS2_mmm:
	.zero		968


//--------------------- .nv.constant0._ZN7caracal26ComputeHashDistancesKernelILm512ELm1ELm2EEEvPtmPmmmS2_mmm --------------------------
	.section	.nv.constant0._ZN7caracal26ComputeHashDistancesKernelILm512ELm1ELm2EEEvPtmPmmmS2_mmm,"a",@progbits
	.sectionflags	@""
	.align	4
.nv.constant0._ZN7caracal26ComputeHashDistancesKernelILm512ELm1ELm2EEEvPtmPmmmS2_mmm:
	.zero		968


//--------------------- .nv.constant0._ZN7caracal26ComputeHashDistancesKernelILm256ELm2ELm2EEEvPtmPmmmS2_mmm --------------------------
	.section	.nv.constant0._ZN7caracal26ComputeHashDistancesKernelILm256ELm2ELm2EEEvPtmPmmmS2_mmm,"a",@progbits
	.sectionflags	@""
	.align	4
.nv.constant0._ZN7caracal26ComputeHashDistancesKernelILm256ELm2ELm2EEEvPtmPmmmS2_mmm:
	.zero		968


//--------------------- .nv.constant0._ZN7caracal26ComputeHashDistancesKernelILm128ELm2ELm4EEEvPtmPmmmS2_mmm --------------------------
	.section	.nv.constant0._ZN7caracal26ComputeHashDistancesKernelILm128ELm2ELm4EEEvPtmPmmmS2_mmm,"a",@progbits
	.sectionflags	@""
	.align	4
.nv.constant0._ZN7caracal26ComputeHashDistancesKernelILm128ELm2ELm4EEEvPtmPmmmS2_mmm:
	.zero		968


//--------------------- .nv.constant0._ZN7caracal26ComputeHashDistancesKernelILm64ELm4ELm4EEEvPtmPmmmS2_mmm --------------------------
	.section	.nv.constant0._ZN7caracal26ComputeHashDistancesKernelILm64ELm4ELm4EEEvPtmPmmmS2_mmm,"a",@progbits
	.sectionflags	@""
	.align	4
.nv.constant0._ZN7caracal26ComputeHashDistancesKernelILm64ELm4ELm4EEEvPtmPmmmS2_mmm:
	.zero		968


//--------------------- .nv.constant0._ZN7caracal26ComputeHashDistancesKernelILm32ELm4ELm8EEEvPtmPmmmS2_mmm --------------------------
	.section	.nv.constant0._ZN7caracal26ComputeHashDistancesKernelILm32ELm4ELm8EEEvPtmPmmmS2_mmm,"a",@progbits
	.sectionflags	@""
	.align	4
.nv.constant0._ZN7caracal26ComputeHashDistancesKernelILm32ELm4ELm8EEEvPtmPmmmS2_mmm:
	.zero		968


//--------------------- .nv.constant0._ZN7caracal26ComputeHashDistancesKernelILm16ELm8ELm8EEEvPtmPmmmS2_mmm --------------------------
	.section	.nv.constant0._ZN7caracal26ComputeHashDistancesKernelILm16ELm8ELm8EEEvPtmPmmmS2_mmm,"a",@progbits
	.sectionflags	@""
	.align	4
.nv.constant0._ZN7caracal26ComputeHashDistancesKernelILm16ELm8ELm8EEEvPtmPmmmS2_mmm:
	.zero		968


//--------------------- .nv.constant0._ZN7caracal26ComputeHashDistancesKernelILm8ELm8ELm16EEEvPtmPmmmS2_mmm --------------------------
	.section	.nv.constant0._ZN7caracal26ComputeHashDistancesKernelILm8ELm8ELm16EEEvPtmPmmmS2_mmm,"a",@progbits
	.sectionflags	@""
	.align	4
.nv.constant0._ZN7caracal26ComputeHashDistancesKernelILm8ELm8ELm16EEEvPtmPmmmS2_mmm:
	.zero		968


//--------------------- .nv.constant0._ZN7caracal23ConvertDotsToBitsKernelEPjmPfmmm --------------------------
	.section	.nv.constant0._ZN7caracal23ConvertDotsToBitsKernelEPjmPfmmm,"a",@progbits
	.sectionflags	@""
	.align	4
.nv.constant0._ZN7caracal23ConvertDotsToBitsKernelEPjmPfmmm:
	.zero		944


//--------------------- SYMBOLS --------------------------

	.type		.nv.reservedSmem.offset0,@object
	.size		.nv.reservedSmem.offset0,0x4
	.type		.nv.reservedSmem.cap,@object
	.size		.nv.reservedSmem.cap,0x4
